	.target	sm_90a

	.elftype	@"ET_EXEC"


//--------------------- .note.nv.tkinfo           --------------------------
	.section	.note.nv.tkinfo,"",@"SHT_NOTE"
	.sectionflags	@"SHF_NOTE_NV_TKINFO"
	.tkinfo
        /*0018*/ 	.word	0x00000002
        /*0030*/ 	.string	""
        /*0030*/ 	.string	"ptxas"
        /*0030*/ 	.string	"Cuda compilation tools, release 13.0, V13.0.88"
        /*0030*/ 	.string	"Build cuda_13.0.r13.0/compiler.36424714_0"
        /*0030*/ 	.string	"-arch sm_90a -m 64 "



//--------------------- .note.nv.cuinfo           --------------------------
	.section	.note.nv.cuinfo,"",@"SHT_NOTE"
	.sectionflags	@"SHF_NOTE_NV_CUINFO"
        /*0018*/ 	.short	0x0002
        /*001a*/ 	.short	0x005a
        /*001c*/ 	.short	0x0082
	.zero		2


//--------------------- .nv.info                  --------------------------
	.section	.nv.info,"",@"SHT_CUDA_INFO"
	.align	4


	//----- nvinfo : EIATTR_REGCOUNT
	.align		4
        /*0000*/ 	.byte	0x04, 0x2f
        /*0002*/ 	.short	(.L_12 - .L_11)
	.align		4
.L_11:
        /*0004*/ 	.word	index@(_ZN7cutlass13device_kernelINS_4gemm6kernel13GemmUniversalIN4cute5tupleIJiiiiEEENS1_10collective13CollectiveMmaINS1_37MainloopSm90TmaGmmaWarpSpecializedFP8ILi3ENS5_IJNS4_1CILi2EEENSA_ILi1EEESC_EEENS1_35KernelTmaWarpSpecializedCooperativeEEENS5_IJNSA_ILi128EEENSA_ILi256EEESG_EEENS_12float_e5m2_tENS5_IJlSC_lEEESJ_SK_NS4_8TiledMMAINS4_8MMA_AtomIJNS4_4SM904GMMA31MMA_64x256x32_F32E5M2E5M2_SS_TNILNSO_7ScaleInE1ELSQ_1EEEEEENS4_6LayoutISD_NS5_IJSC_NSA_ILi0EEESU_EEEEENS5_IJNS4_10UnderscoreESX_SX_EEEEENS4_13SM90_TMA_LOADENS4_14ComposedLayoutINS4_7SwizzleILi3ELi4ELi3EEENS4_18smem_ptr_flag_bitsILi8EEENST_INS5_IJNSA_ILi8EEESG_EEENS5_IJSG_SC_EEEEEEEvNS4_8identityENS4_23SM90_TMA_LOAD_MULTICASTES1A_vS1B_EENS_8epilogue10collective6detail29Sm90TmaWarpSpecializedAdapterINS1F_15DefaultEpilogueISJ_SK_SK_NS1E_6thread17LinearCombinationISJ_Li1EffLNS1J_9ScaleType4KindE0ELNS_15FloatRoundStyleE2ESJ_EENS1_15EpilogueDefaultEEEEEvvEEEEvNT_6ParamsE)
        /*0008*/ 	.word	0x000000a8


	//----- nvinfo : EIATTR_FRAME_SIZE
	.align		4
.L_12:
        /*000c*/ 	.byte	0x04, 0x11
        /*000e*/ 	.short	(.L_14 - .L_13)
	.align		4
.L_13:
        /*0010*/ 	.word	index@(_ZN7cutlass13device_kernelINS_4gemm6kernel13GemmUniversalIN4cute5tupleIJiiiiEEENS1_10collective13CollectiveMmaINS1_37MainloopSm90TmaGmmaWarpSpecializedFP8ILi3ENS5_IJNS4_1CILi2EEENSA_ILi1EEESC_EEENS1_35KernelTmaWarpSpecializedCooperativeEEENS5_IJNSA_ILi128EEENSA_ILi256EEESG_EEENS_12float_e5m2_tENS5_IJlSC_lEEESJ_SK_NS4_8TiledMMAINS4_8MMA_AtomIJNS4_4SM904GMMA31MMA_64x256x32_F32E5M2E5M2_SS_TNILNSO_7ScaleInE1ELSQ_1EEEEEENS4_6LayoutISD_NS5_IJSC_NSA_ILi0EEESU_EEEEENS5_IJNS4_10UnderscoreESX_SX_EEEEENS4_13SM90_TMA_LOADENS4_14ComposedLayoutINS4_7SwizzleILi3ELi4ELi3EEENS4_18smem_ptr_flag_bitsILi8EEENST_INS5_IJNSA_ILi8EEESG_EEENS5_IJSG_SC_EEEEEEEvNS4_8identityENS4_23SM90_TMA_LOAD_MULTICASTES1A_vS1B_EENS_8epilogue10collective6detail29Sm90TmaWarpSpecializedAdapterINS1F_15DefaultEpilogueISJ_SK_SK_NS1E_6thread17LinearCombinationISJ_Li1EffLNS1J_9ScaleType4KindE0ELNS_15FloatRoundStyleE2ESJ_EENS1_15EpilogueDefaultEEEEEvvEEEEvNT_6ParamsE)
        /*0014*/ 	.word	0x000000f8


	//----- nvinfo : EIATTR_MIN_STACK_SIZE
	.align		4
.L_14:
        /*0018*/ 	.byte	0x04, 0x12
        /*001a*/ 	.short	(.L_16 - .L_15)
	.align		4
.L_15:
        /*001c*/ 	.word	index@(_ZN7cutlass13device_kernelINS_4gemm6kernel13GemmUniversalIN4cute5tupleIJiiiiEEENS1_10collective13CollectiveMmaINS1_37MainloopSm90TmaGmmaWarpSpecializedFP8ILi3ENS5_IJNS4_1CILi2EEENSA_ILi1EEESC_EEENS1_35KernelTmaWarpSpecializedCooperativeEEENS5_IJNSA_ILi128EEENSA_ILi256EEESG_EEENS_12float_e5m2_tENS5_IJlSC_lEEESJ_SK_NS4_8TiledMMAINS4_8MMA_AtomIJNS4_4SM904GMMA31MMA_64x256x32_F32E5M2E5M2_SS_TNILNSO_7ScaleInE1ELSQ_1EEEEEENS4_6LayoutISD_NS5_IJSC_NSA_ILi0EEESU_EEEEENS5_IJNS4_10UnderscoreESX_SX_EEEEENS4_13SM90_TMA_LOADENS4_14ComposedLayoutINS4_7SwizzleILi3ELi4ELi3EEENS4_18smem_ptr_flag_bitsILi8EEENST_INS5_IJNSA_ILi8EEESG_EEENS5_IJSG_SC_EEEEEEEvNS4_8identityENS4_23SM90_TMA_LOAD_MULTICASTES1A_vS1B_EENS_8epilogue10collective6detail29Sm90TmaWarpSpecializedAdapterINS1F_15DefaultEpilogueISJ_SK_SK_NS1E_6thread17LinearCombinationISJ_Li1EffLNS1J_9ScaleType4KindE0ELNS_15FloatRoundStyleE2ESJ_EENS1_15EpilogueDefaultEEEEEvvEEEEvNT_6ParamsE)
        /*0020*/ 	.word	0x000000f8
.L_16:


//--------------------- .nv.compat                --------------------------
	.section	.nv.compat,"",@"SHT_CUDA_COMPAT_INFO"
	.align	4
        /*0000*/ 	.byte	0x02, 0x09, 0x01, 0x00, 0x02, 0x02, 0x04, 0x00, 0x02, 0x05, 0x05, 0x00, 0x03, 0x07, 0x01, 0x01
        /*0010*/ 	.byte	0x02, 0x03, 0x01, 0x00, 0x02, 0x06, 0x01, 0x00, 0x04, 0x0b, 0x08, 0x00, 0x00, 0x00, 0x00, 0x00
        /*0020*/ 	.byte	0x00, 0x00, 0x00, 0x00


//--------------------- .nv.info._ZN7cutlass13device_kernelINS_4gemm6kernel13GemmUniversalIN4cute5tupleIJiiiiEEENS1_10collective13CollectiveMmaINS1_37MainloopSm90TmaGmmaWarpSpecializedFP8ILi3ENS5_IJNS4_1CILi2EEENSA_ILi1EEESC_EEENS1_35KernelTmaWarpSpecializedCooperativeEEENS5_IJNSA_ILi128EEENSA_ILi256EEESG_EEENS_12float_e5m2_tENS5_IJlSC_lEEESJ_SK_NS4_8TiledMMAINS4_8MMA_AtomIJNS4_4SM904GMMA31MMA_64x256x32_F32E5M2E5M2_SS_TNILNSO_7ScaleInE1ELSQ_1EEEEEENS4_6LayoutISD_NS5_IJSC_NSA_ILi0EEESU_EEEEENS5_IJNS4_10UnderscoreESX_SX_EEEEENS4_13SM90_TMA_LOADENS4_14ComposedLayoutINS4_7SwizzleILi3ELi4ELi3EEENS4_18smem_ptr_flag_bitsILi8EEENST_INS5_IJNSA_ILi8EEESG_EEENS5_IJSG_SC_EEEEEEEvNS4_8identityENS4_23SM90_TMA_LOAD_MULTICASTES1A_vS1B_EENS_8epilogue10collective6detail29Sm90TmaWarpSpecializedAdapterINS1F_15DefaultEpilogueISJ_SK_SK_NS1E_6thread17LinearCombinationISJ_Li1EffLNS1J_9ScaleType4KindE0ELNS_15FloatRoundStyleE2ESJ_EENS1_15EpilogueDefaultEEEEEvvEEEEvNT_6ParamsE --------------------------
	.section	.nv.info._ZN7cutlass13device_kernelINS_4gemm6kernel13GemmUniversalIN4cute5tupleIJiiiiEEENS1_10collective13CollectiveMmaINS1_37MainloopSm90TmaGmmaWarpSpecializedFP8ILi3ENS5_IJNS4_1CILi2EEENSA_ILi1EEESC_EEENS1_35KernelTmaWarpSpecializedCooperativeEEENS5_IJNSA_ILi128EEENSA_ILi256EEESG_EEENS_12float_e5m2_tENS5_IJlSC_lEEESJ_SK_NS4_8TiledMMAINS4_8MMA_AtomIJNS4_4SM904GMMA31MMA_64x256x32_F32E5M2E5M2_SS_TNILNSO_7ScaleInE1ELSQ_1EEEEEENS4_6LayoutISD_NS5_IJSC_NSA_ILi0EEESU_EEEEENS5_IJNS4_10UnderscoreESX_SX_EEEEENS4_13SM90_TMA_LOADENS4_14ComposedLayoutINS4_7SwizzleILi3ELi4ELi3EEENS4_18smem_ptr_flag_bitsILi8EEENST_INS5_IJNSA_ILi8EEESG_EEENS5_IJSG_SC_EEEEEEEvNS4_8identityENS4_23SM90_TMA_LOAD_MULTICASTES1A_vS1B_EENS_8epilogue10collective6detail29Sm90TmaWarpSpecializedAdapterINS1F_15DefaultEpilogueISJ_SK_SK_NS1E_6thread17LinearCombinationISJ_Li1EffLNS1J_9ScaleType4KindE0ELNS_15FloatRoundStyleE2ESJ_EENS1_15EpilogueDefaultEEEEEvvEEEEvNT_6ParamsE,"",@"SHT_CUDA_INFO"
	.sectionflags	@""
	.align	4


	//----- nvinfo : EIATTR_CUDA_API_VERSION
	.align		4
        /*0000*/ 	.byte	0x04, 0x37
        /*0002*/ 	.short	(.L_18 - .L_17)
.L_17:
        /*0004*/ 	.word	0x00000082


	//----- nvinfo : EIATTR_KPARAM_INFO
	.align		4
.L_18:
        /*0008*/ 	.byte	0x04, 0x17
        /*000a*/ 	.short	(.L_20 - .L_19)
.L_19:
        /*000c*/ 	.word	0x00000000
        /*0010*/ 	.short	0x0000
        /*0012*/ 	.short	0x0070
        /*0014*/ 	.byte	0x00, 0xf0, 0x01, 0x10


	//----- nvinfo : EIATTR_SPARSE_MMA_MASK
	.align		4
.L_20:
        /*0018*/ 	.byte	0x03, 0x50
        /*001a*/ 	.short	0x0000


	//----- nvinfo : EIATTR_MAXREG_COUNT
	.align		4
        /*001c*/ 	.byte	0x03, 0x1b
        /*001e*/ 	.short	0x00a8


	//----- nvinfo : EIATTR_NUM_BARRIERS
	.align		4
        /*0020*/ 	.byte	0x02, 0x4c
        /*0022*/ 	.byte	0x01
	.zero		1


	//----- nvinfo : EIATTR_ANNOTATIONS
	.align		4
        /*0024*/ 	.byte	0x04, 0x55
        /*0026*/ 	.short	(.L_22 - .L_21)


	//   ....[0]....
.L_21:
        /*0028*/ 	.word	0x00000001
        /*002c*/ 	.byte	0xf0, 0x06, 0x00, 0x00, 0x01, 0x00, 0x00, 0x00, 0xe0, 0x07, 0x00, 0x00, 0x01, 0x00, 0x00, 0x00
        /* <DEDUP_REMOVED lines=192> */
        /*0c3c*/ 	.byte	0xe0, 0x03, 0x01, 0x00


	//----- nvinfo : EIATTR_MERCURY_ISA_VERSION
	.align		4
.L_22:
        /*0c40*/ 	.byte	0x03, 0x5f
        /*0c42*/ 	.short	0x0101


	//----- nvinfo : EIATTR_INT_WARP_WIDE_INSTR_OFFSETS
	.align		4
        /*0c44*/ 	.byte	0x04, 0x31
        /*0c46*/ 	.short	(.L_24 - .L_23)


	//   ....[0]....
.L_23:
        /*0c48*/ 	.word	0x00000530


	//   ....[1]....
        /*0c4c*/ 	.word	0x00000550


	//   ....[2]....
        /*0c50*/ 	.word	0x000006c0


	//----- nvinfo : EIATTR_COOP_GROUP_MASK_REGIDS
	.align		4
.L_24:
        /*0c54*/ 	.byte	0x04, 0x29
        /*0c56*/ 	.short	(.L_26 - .L_25)


	//   ....[0]....
.L_25:
        /*0c58*/ 	.word	0xffffffff


	//   ....[1]....
        /*0c5c*/ 	.word	0xffffffff


	//   ....[2]....
        /*0c60*/ 	.word	0xffffffff


	//   ....[3]....
        /*0c64*/ 	.word	0xffffffff


	//   ....[4]....
        /*0c68*/ 	.word	0xffffffff


	//   ....[5]....
        /*0c6c*/ 	.word	0xffffffff


	//----- nvinfo : EIATTR_COOP_GROUP_INSTR_OFFSETS
	.align		4
.L_26:
        /*0c70*/ 	.byte	0x04, 0x28
        /*0c72*/ 	.short	(.L_28 - .L_27)


	//   ....[0]....
.L_27:
        /*0c74*/ 	.word	0x00000070


	//   ....[1]....
        /*0c78*/ 	.word	0x00000080


	//   ....[2]....
        /*0c7c*/ 	.word	0x000001a0


	//   ....[3]....
        /*0c80*/ 	.word	0x000003a0


	//   ....[4]....
        /*0c84*/ 	.word	0x00000820


	//   ....[5]....
        /*0c88*/ 	.word	0x000015a0


	//----- nvinfo : EIATTR_REG_RECONFIG
	.align		4
.L_28:
        /*0c8c*/ 	.byte	0x01, 0x54
	.zero		2


	//----- nvinfo : EIATTR_MBARRIER_INSTR_OFFSETS
	.align		4
        /*0c90*/ 	.byte	0x04, 0x39
        /*0c92*/ 	.short	(.L_30 - .L_29)


	//   ....[0]....
.L_29:
        /*0c94*/ 	.word	0x00000320
        /*0c98*/ 	.word	0x000000ff
        /*0c9c*/ 	.word	0x00000000
        /*0ca0*/ 	.short	0x0100
        /*0ca2*/ 	.byte	0x09
	.zero		1


	//   ....[1]....
        /*0ca4*/ 	.word	0x00000330
        /*0ca8*/ 	.word	0x000000ff
        /*0cac*/ 	.word	0x00000018
        /*0cb0*/ 	.short	0x0100
        /*0cb2*/ 	.byte	0x09
	.zero		1


	//   ....[2]....
        /*0cb4*/ 	.word	0x00000340
        /*0cb8*/ 	.word	0x000000ff
        /*0cbc*/ 	.word	0x00000008
        /*0cc0*/ 	.short	0x0100
        /*0cc2*/ 	.byte	0x09
	.zero		1


	//   ....[3]....
        /*0cc4*/ 	.word	0x00000350
        /*0cc8*/ 	.word	0x000000ff
        /*0ccc*/ 	.word	0x00000020
        /*0cd0*/ 	.short	0x0100
        /*0cd2*/ 	.byte	0x09
	.zero		1


	//   ....[4]....
        /*0cd4*/ 	.word	0x00000360
        /*0cd8*/ 	.word	0x000000ff
        /*0cdc*/ 	.word	0x00000010
        /*0ce0*/ 	.short	0x0100
        /*0ce2*/ 	.byte	0x09
	.zero		1


	//   ....[5]....
        /*0ce4*/ 	.word	0x00000370
        /*0ce8*/ 	.word	0x000000ff
        /*0cec*/ 	.word	0x00000028
        /*0cf0*/ 	.short	0x0100
        /*0cf2*/ 	.byte	0x09
	.zero		1


	//   ....[6]....
        /*0cf4*/ 	.word	0x00000750
        /*0cf8*/ 	.word	0x000000ff
        /*0cfc*/ 	.word	0x00000040
        /*0d00*/ 	.short	0x0100
        /*0d02*/ 	.byte	0x06
	.zero		1


	//   ....[7]....
        /*0d04*/ 	.word	0x000007c0
        /*0d08*/ 	.word	0x000000ff
        /*0d0c*/ 	.word	0x00000048
        /*0d10*/ 	.short	0x0100
        /*0d12*/ 	.byte	0x06
	.zero		1


	//   ....[8]....
        /*0d14*/ 	.word	0x00001da0
        /*0d18*/ 	.word	0x000000ff
        /*0d1c*/ 	.word	0x00000000
        /*0d20*/ 	.short	0x010a
        /*0d22*/ 	.byte	0x06
	.zero		1


	//   ....[9]....
        /*0d24*/ 	.word	0x00001de0
        /*0d28*/ 	.word	0x000000ff
        /*0d2c*/ 	.word	0x00000000
        /*0d30*/ 	.short	0x010a
        /*0d32*/ 	.byte	0x06
	.zero		1


	//   ....[10]....
        /*0d34*/ 	.word	0x000030b0
        /*0d38*/ 	.word	0x000000ff
        /*0d3c*/ 	.word	0x00000000
        /*0d40*/ 	.short	0x010a
        /*0d42*/ 	.byte	0x09
	.zero		1


	//   ....[11]....
        /*0d44*/ 	.word	0x000030f0
        /*0d48*/ 	.word	0x000000ff
        /*0d4c*/ 	.word	0x00000000
        /*0d50*/ 	.short	0x010a
        /*0d52*/ 	.byte	0x09
	.zero		1


	//   ....[12]....
        /*0d54*/ 	.word	0x00004230
        /*0d58*/ 	.word	0x000000e5
        /*0d5c*/ 	.word	0x00000000
        /*0d60*/ 	.short	0x0101
        /*0d62*/ 	.byte	0x3f
	.zero		1


	//   ....[13]....
        /*0d64*/ 	.word	0x00005450
        /*0d68*/ 	.word	0x00000018
        /*0d6c*/ 	.word	0x00000000
        /*0d70*/ 	.short	0x0101
        /*0d72*/ 	.byte	0x3f
	.zero		1


	//   ....[14]....
        /*0d74*/ 	.word	0x0000f670
        /*0d78*/ 	.word	0x0000000d
        /*0d7c*/ 	.word	0x00000018
        /*0d80*/ 	.short	0x010a
        /*0d82*/ 	.byte	0x3f
	.zero		1


	//   ....[15]....
        /*0d84*/ 	.word	0x0000fa50
        /*0d88*/ 	.word	0x00000004
        /*0d8c*/ 	.word	0x00000048
        /*0d90*/ 	.short	0x0101
        /*0d92*/ 	.byte	0x3f
	.zero		1


	//   ....[16]....
        /*0d94*/ 	.word	0x000101c0
        /*0d98*/ 	.word	0x00000005
        /*0d9c*/ 	.word	0x00000000
        /*0da0*/ 	.short	0x010a
        /*0da2*/ 	.byte	0x3f
	.zero		1


	//   ....[17]....
        /*0da4*/ 	.word	0x00010240
        /*0da8*/ 	.word	0x00000007
        /*0dac*/ 	.word	0x00000000
        /*0db0*/ 	.short	0x010a
        /*0db2*/ 	.byte	0x3f
	.zero		1


	//   ....[18]....
        /*0db4*/ 	.word	0x000102d0
        /*0db8*/ 	.word	0x00000003
        /*0dbc*/ 	.word	0x00000000
        /*0dc0*/ 	.short	0x010a
        /*0dc2*/ 	.byte	0x3f
	.zero		1


	//   ....[19]....
        /*0dc4*/ 	.word	0x00010340
        /*0dc8*/ 	.word	0x00000003
        /*0dcc*/ 	.word	0x00000000
        /*0dd0*/ 	.short	0x010a
        /*0dd2*/ 	.byte	0x3f
	.zero		1


	//   ....[20]....
        /*0dd4*/ 	.word	0x000103b0
        /*0dd8*/ 	.word	0x00000000
        /*0ddc*/ 	.word	0x00000000
        /*0de0*/ 	.short	0x010a
        /*0de2*/ 	.byte	0x3f
	.zero		1


	//   ....[21]....
        /*0de4*/ 	.word	0x00010490
        /*0de8*/ 	.word	0x0000000d
        /*0dec*/ 	.word	0x00000018
        /*0df0*/ 	.short	0x010a
        /*0df2*/ 	.byte	0x3f
	.zero		1


	//   ....[22]....
        /*0df4*/ 	.word	0x00010560
        /*0df8*/ 	.word	0x00000005
        /*0dfc*/ 	.word	0x00000000
        /*0e00*/ 	.short	0x010a
        /*0e02*/ 	.byte	0x3f
	.zero		1


	//   ....[23]....
        /*0e04*/ 	.word	0x000105b0
        /*0e08*/ 	.word	0x00000007
        /*0e0c*/ 	.word	0x00000000
        /*0e10*/ 	.short	0x010a
        /*0e12*/ 	.byte	0x3f
	.zero		1


	//----- nvinfo : EIATTR_NUM_MBARRIERS
	.align		4
.L_30:
        /*0e14*/ 	.byte	0x03, 0x38
        /*0e16*/ 	.short	0x0008


	//----- nvinfo : EIATTR_EXIT_INSTR_OFFSETS
	.align		4
        /*0e18*/ 	.byte	0x04, 0x1c
        /*0e1a*/ 	.short	(.L_32 - .L_31)


	//   ....[0]....
.L_31:
        /*0e1c*/ 	.word	0x000009b0


	//   ....[1]....
        /*0e20*/ 	.word	0x00001240


	//   ....[2]....
        /*0e24*/ 	.word	0x0000ed50


	//   ....[3]....
        /*0e28*/ 	.word	0x0000f2e0


	//   ....[4]....
        /*0e2c*/ 	.word	0x00010320


	//----- nvinfo : EIATTR_MAX_THREADS
	.align		4
.L_32:
        /*0e30*/ 	.byte	0x04, 0x05
        /*0e32*/ 	.short	(.L_34 - .L_33)
.L_33:
        /*0e34*/ 	.word	0x00000180
        /*0e38*/ 	.word	0x00000001
        /*0e3c*/ 	.word	0x00000001


	//----- nvinfo : EIATTR_CRS_STACK_SIZE
	.align		4
.L_34:
        /*0e40*/ 	.byte	0x04, 0x1e
        /*0e42*/ 	.short	(.L_36 - .L_35)
.L_35:
        /*0e44*/ 	.word	0x00000000


	//----- nvinfo : EIATTR_CBANK_PARAM_SIZE
	.align		4
.L_36:
        /*0e48*/ 	.byte	0x03, 0x19
        /*0e4a*/ 	.short	0x0470


	//----- nvinfo : EIATTR_PARAM_CBANK
	.align		4
        /*0e4c*/ 	.byte	0x04, 0x0a
        /*0e4e*/ 	.short	(.L_38 - .L_37)
	.align		4
.L_37:
        /*0e50*/ 	.word	index@(.nv.constant0._ZN7cutlass13device_kernelINS_4gemm6kernel13GemmUniversalIN4cute5tupleIJiiiiEEENS1_10collective13CollectiveMmaINS1_37MainloopSm90TmaGmmaWarpSpecializedFP8ILi3ENS5_IJNS4_1CILi2EEENSA_ILi1EEESC_EEENS1_35KernelTmaWarpSpecializedCooperativeEEENS5_IJNSA_ILi128EEENSA_ILi256EEESG_EEENS_12float_e5m2_tENS5_IJlSC_lEEESJ_SK_NS4_8TiledMMAINS4_8MMA_AtomIJNS4_4SM904GMMA31MMA_64x256x32_F32E5M2E5M2_SS_TNILNSO_7ScaleInE1ELSQ_1EEEEEENS4_6LayoutISD_NS5_IJSC_NSA_ILi0EEESU_EEEEENS5_IJNS4_10UnderscoreESX_SX_EEEEENS4_13SM90_TMA_LOADENS4_14ComposedLayoutINS4_7SwizzleILi3ELi4ELi3EEENS4_18smem_ptr_flag_bitsILi8EEENST_INS5_IJNSA_ILi8EEESG_EEENS5_IJSG_SC_EEEEEEEvNS4_8identityENS4_23SM90_TMA_LOAD_MULTICASTES1A_vS1B_EENS_8epilogue10collective6detail29Sm90TmaWarpSpecializedAdapterINS1F_15DefaultEpilogueISJ_SK_SK_NS1E_6thread17LinearCombinationISJ_Li1EffLNS1J_9ScaleType4KindE0ELNS_15FloatRoundStyleE2ESJ_EENS1_15EpilogueDefaultEEEEEvvEEEEvNT_6ParamsE)
        /*0e54*/ 	.short	0x0210
        /*0e56*/ 	.short	0x0470


	//----- nvinfo : EIATTR_SW_WAR
	.align		4
.L_38:
        /*0e58*/ 	.byte	0x04, 0x36
        /*0e5a*/ 	.short	(.L_40 - .L_39)
.L_39:
        /*0e5c*/ 	.word	0x00000008
.L_40:


//--------------------- .nv.callgraph             --------------------------
	.section	.nv.callgraph,"",@"SHT_CUDA_CALLGRAPH"
	.align	4
	.sectionentsize	8
	.align		4
        /*0000*/ 	.word	0x00000000
	.align		4
        /*0004*/ 	.word	0xffffffff
	.align		4
        /*0008*/ 	.word	0x00000000
	.align		4
        /*000c*/ 	.word	0xfffffffe
	.align		4
        /*0010*/ 	.word	0x00000000
	.align		4
        /*0014*/ 	.word	0xfffffffd
	.align		4
        /*0018*/ 	.word	0x00000000
	.align		4
        /*001c*/ 	.word	0xfffffffc


//--------------------- .nv.constant4             --------------------------
	.section	.nv.constant4,"a",@progbits
	.align	8
	.align		8
.nv.constant4:
        /*0000*/ 	.dword	_ZN39_INTERNAL_e487fda3_4_k_cu_c029320f_51734cuda3std3__45__cpo5beginE
	.align		8
        /*0008*/ 	.dword	_ZN39_INTERNAL_e487fda3_4_k_cu_c029320f_51734cuda3std3__45__cpo3endE
	.align		8
        /*0010*/ 	.dword	_ZN39_INTERNAL_e487fda3_4_k_cu_c029320f_51734cuda3std3__45__cpo6cbeginE
	.align		8
        /*0018*/ 	.dword	_ZN39_INTERNAL_e487fda3_4_k_cu_c029320f_51734cuda3std3__45__cpo4cendE
	.align		8
        /*0020*/ 	.dword	_ZN39_INTERNAL_e487fda3_4_k_cu_c029320f_51734cuda3std3__441_GLOBAL__N__e487fda3_4_k_cu_c029320f_51736ignoreE
	.align		8
        /*0028*/ 	.dword	_ZN39_INTERNAL_e487fda3_4_k_cu_c029320f_51734cuda3std3__419piecewise_constructE
	.align		8
        /*0030*/ 	.dword	_ZN39_INTERNAL_e487fda3_4_k_cu_c029320f_51734cuda3std3__48in_placeE
	.align		8
        /*0038*/ 	.dword	_ZN39_INTERNAL_e487fda3_4_k_cu_c029320f_51734cuda3std6ranges3__45__cpo4swapE
	.align		8
        /*0040*/ 	.dword	_ZN39_INTERNAL_e487fda3_4_k_cu_c029320f_51734cuda3std6ranges3__45__cpo9iter_moveE
	.align		8
        /*0048*/ 	.dword	_ZN39_INTERNAL_e487fda3_4_k_cu_c029320f_51734cute7productE
	.align		8
        /*0050*/ 	.dword	_ZN39_INTERNAL_e487fda3_4_k_cu_c029320f_51734cute1_E


//--------------------- .text._ZN7cutlass13device_kernelINS_4gemm6kernel13GemmUniversalIN4cute5tupleIJiiiiEEENS1_10collective13CollectiveMmaINS1_37MainloopSm90TmaGmmaWarpSpecializedFP8ILi3ENS5_IJNS4_1CILi2EEENSA_ILi1EEESC_EEENS1_35KernelTmaWarpSpecializedCooperativeEEENS5_IJNSA_ILi128EEENSA_ILi256EEESG_EEENS_12float_e5m2_tENS5_IJlSC_lEEESJ_SK_NS4_8TiledMMAINS4_8MMA_AtomIJNS4_4SM904GMMA31MMA_64x256x32_F32E5M2E5M2_SS_TNILNSO_7ScaleInE1ELSQ_1EEEEEENS4_6LayoutISD_NS5_IJSC_NSA_ILi0EEESU_EEEEENS5_IJNS4_10UnderscoreESX_SX_EEEEENS4_13SM90_TMA_LOADENS4_14ComposedLayoutINS4_7SwizzleILi3ELi4ELi3EEENS4_18smem_ptr_flag_bitsILi8EEENST_INS5_IJNSA_ILi8EEESG_EEENS5_IJSG_SC_EEEEEEEvNS4_8identityENS4_23SM90_TMA_LOAD_MULTICASTES1A_vS1B_EENS_8epilogue10collective6detail29Sm90TmaWarpSpecializedAdapterINS1F_15DefaultEpilogueISJ_SK_SK_NS1E_6thread17LinearCombinationISJ_Li1EffLNS1J_9ScaleType4KindE0ELNS_15FloatRoundStyleE2ESJ_EENS1_15EpilogueDefaultEEEEEvvEEEEvNT_6ParamsE --------------------------
	.section	.text._ZN7cutlass13device_kernelINS_4gemm6kernel13GemmUniversalIN4cute5tupleIJiiiiEEENS1_10collective13CollectiveMmaINS1_37MainloopSm90TmaGmmaWarpSpecializedFP8ILi3ENS5_IJNS4_1CILi2EEENSA_ILi1EEESC_EEENS1_35KernelTmaWarpSpecializedCooperativeEEENS5_IJNSA_ILi128EEENSA_ILi256EEESG_EEENS_12float_e5m2_tENS5_IJlSC_lEEESJ_SK_NS4_8TiledMMAINS4_8MMA_AtomIJNS4_4SM904GMMA31MMA_64x256x32_F32E5M2E5M2_SS_TNILNSO_7ScaleInE1ELSQ_1EEEEEENS4_6LayoutISD_NS5_IJSC_NSA_ILi0EEESU_EEEEENS5_IJNS4_10UnderscoreESX_SX_EEEEENS4_13SM90_TMA_LOADENS4_14ComposedLayoutINS4_7SwizzleILi3ELi4ELi3EEENS4_18smem_ptr_flag_bitsILi8EEENST_INS5_IJNSA_ILi8EEESG_EEENS5_IJSG_SC_EEEEEEEvNS4_8identityENS4_23SM90_TMA_LOAD_MULTICASTES1A_vS1B_EENS_8epilogue10collective6detail29Sm90TmaWarpSpecializedAdapterINS1F_15DefaultEpilogueISJ_SK_SK_NS1E_6thread17LinearCombinationISJ_Li1EffLNS1J_9ScaleType4KindE0ELNS_15FloatRoundStyleE2ESJ_EENS1_15EpilogueDefaultEEEEEvvEEEEvNT_6ParamsE,"ax",@progbits
	.align	128
.text._ZN7cutlass13device_kernelINS_4gemm6kernel13GemmUniversalIN4cute5tupleIJiiiiEEENS1_10collective13CollectiveMmaINS1_37MainloopSm90TmaGmmaWarpSpecializedFP8ILi3ENS5_IJNS4_1CILi2EEENSA_ILi1EEESC_EEENS1_35KernelTmaWarpSpecializedCooperativeEEENS5_IJNSA_ILi128EEENSA_ILi256EEESG_EEENS_12float_e5m2_tENS5_IJlSC_lEEESJ_SK_NS4_8TiledMMAINS4_8MMA_AtomIJNS4_4SM904GMMA31MMA_64x256x32_F32E5M2E5M2_SS_TNILNSO_7ScaleInE1ELSQ_1EEEEEENS4_6LayoutISD_NS5_IJSC_NSA_ILi0EEESU_EEEEENS5_IJNS4_10UnderscoreESX_SX_EEEEENS4_13SM90_TMA_LOADENS4_14ComposedLayoutINS4_7SwizzleILi3ELi4ELi3EEENS4_18smem_ptr_flag_bitsILi8EEENST_INS5_IJNSA_ILi8EEESG_EEENS5_IJSG_SC_EEEEEEEvNS4_8identityENS4_23SM90_TMA_LOAD_MULTICASTES1A_vS1B_EENS_8epilogue10collective6detail29Sm90TmaWarpSpecializedAdapterINS1F_15DefaultEpilogueISJ_SK_SK_NS1E_6thread17LinearCombinationISJ_Li1EffLNS1J_9ScaleType4KindE0ELNS_15FloatRoundStyleE2ESJ_EENS1_15EpilogueDefaultEEEEEvvEEEEvNT_6ParamsE:
        .type           _ZN7cutlass13device_kernelINS_4gemm6kernel13GemmUniversalIN4cute5tupleIJiiiiEEENS1_10collective13CollectiveMmaINS1_37MainloopSm90TmaGmmaWarpSpecializedFP8ILi3ENS5_IJNS4_1CILi2EEENSA_ILi1EEESC_EEENS1_35KernelTmaWarpSpecializedCooperativeEEENS5_IJNSA_ILi128EEENSA_ILi256EEESG_EEENS_12float_e5m2_tENS5_IJlSC_lEEESJ_SK_NS4_8TiledMMAINS4_8MMA_AtomIJNS4_4SM904GMMA31MMA_64x256x32_F32E5M2E5M2_SS_TNILNSO_7ScaleInE1ELSQ_1EEEEEENS4_6LayoutISD_NS5_IJSC_NSA_ILi0EEESU_EEEEENS5_IJNS4_10UnderscoreESX_SX_EEEEENS4_13SM90_TMA_LOADENS4_14ComposedLayoutINS4_7SwizzleILi3ELi4ELi3EEENS4_18smem_ptr_flag_bitsILi8EEENST_INS5_IJNSA_ILi8EEESG_EEENS5_IJSG_SC_EEEEEEEvNS4_8identityENS4_23SM90_TMA_LOAD_MULTICASTES1A_vS1B_EENS_8epilogue10collective6detail29Sm90TmaWarpSpecializedAdapterINS1F_15DefaultEpilogueISJ_SK_SK_NS1E_6thread17LinearCombinationISJ_Li1EffLNS1J_9ScaleType4KindE0ELNS_15FloatRoundStyleE2ESJ_EENS1_15EpilogueDefaultEEEEEvvEEEEvNT_6ParamsE,@function
        .size           _ZN7cutlass13device_kernelINS_4gemm6kernel13GemmUniversalIN4cute5tupleIJiiiiEEENS1_10collective13CollectiveMmaINS1_37MainloopSm90TmaGmmaWarpSpecializedFP8ILi3ENS5_IJNS4_1CILi2EEENSA_ILi1EEESC_EEENS1_35KernelTmaWarpSpecializedCooperativeEEENS5_IJNSA_ILi128EEENSA_ILi256EEESG_EEENS_12float_e5m2_tENS5_IJlSC_lEEESJ_SK_NS4_8TiledMMAINS4_8MMA_AtomIJNS4_4SM904GMMA31MMA_64x256x32_F32E5M2E5M2_SS_TNILNSO_7ScaleInE1ELSQ_1EEEEEENS4_6LayoutISD_NS5_IJSC_NSA_ILi0EEESU_EEEEENS5_IJNS4_10UnderscoreESX_SX_EEEEENS4_13SM90_TMA_LOADENS4_14ComposedLayoutINS4_7SwizzleILi3ELi4ELi3EEENS4_18smem_ptr_flag_bitsILi8EEENST_INS5_IJNSA_ILi8EEESG_EEENS5_IJSG_SC_EEEEEEEvNS4_8identityENS4_23SM90_TMA_LOAD_MULTICASTES1A_vS1B_EENS_8epilogue10collective6detail29Sm90TmaWarpSpecializedAdapterINS1F_15DefaultEpilogueISJ_SK_SK_NS1E_6thread17LinearCombinationISJ_Li1EffLNS1J_9ScaleType4KindE0ELNS_15FloatRoundStyleE2ESJ_EENS1_15EpilogueDefaultEEEEEvvEEEEvNT_6ParamsE,(.L_x_332 - _ZN7cutlass13device_kernelINS_4gemm6kernel13GemmUniversalIN4cute5tupleIJiiiiEEENS1_10collective13CollectiveMmaINS1_37MainloopSm90TmaGmmaWarpSpecializedFP8ILi3ENS5_IJNS4_1CILi2EEENSA_ILi1EEESC_EEENS1_35KernelTmaWarpSpecializedCooperativeEEENS5_IJNSA_ILi128EEENSA_ILi256EEESG_EEENS_12float_e5m2_tENS5_IJlSC_lEEESJ_SK_NS4_8TiledMMAINS4_8MMA_AtomIJNS4_4SM904GMMA31MMA_64x256x32_F32E5M2E5M2_SS_TNILNSO_7ScaleInE1ELSQ_1EEEEEENS4_6LayoutISD_NS5_IJSC_NSA_ILi0EEESU_EEEEENS5_IJNS4_10UnderscoreESX_SX_EEEEENS4_13SM90_TMA_LOADENS4_14ComposedLayoutINS4_7SwizzleILi3ELi4ELi3EEENS4_18smem_ptr_flag_bitsILi8EEENST_INS5_IJNSA_ILi8EEESG_EEENS5_IJSG_SC_EEEEEEEvNS4_8identityENS4_23SM90_TMA_LOAD_MULTICASTES1A_vS1B_EENS_8epilogue10collective6detail29Sm90TmaWarpSpecializedAdapterINS1F_15DefaultEpilogueISJ_SK_SK_NS1E_6thread17LinearCombinationISJ_Li1EffLNS1J_9ScaleType4KindE0ELNS_15FloatRoundStyleE2ESJ_EENS1_15EpilogueDefaultEEEEEvvEEEEvNT_6ParamsE)
        .other          _ZN7cutlass13device_kernelINS_4gemm6kernel13GemmUniversalIN4cute5tupleIJiiiiEEENS1_10collective13CollectiveMmaINS1_37MainloopSm90TmaGmmaWarpSpecializedFP8ILi3ENS5_IJNS4_1CILi2EEENSA_ILi1EEESC_EEENS1_35KernelTmaWarpSpecializedCooperativeEEENS5_IJNSA_ILi128EEENSA_ILi256EEESG_EEENS_12float_e5m2_tENS5_IJlSC_lEEESJ_SK_NS4_8TiledMMAINS4_8MMA_AtomIJNS4_4SM904GMMA31MMA_64x256x32_F32E5M2E5M2_SS_TNILNSO_7ScaleInE1ELSQ_1EEEEEENS4_6LayoutISD_NS5_IJSC_NSA_ILi0EEESU_EEEEENS5_IJNS4_10UnderscoreESX_SX_EEEEENS4_13SM90_TMA_LOADENS4_14ComposedLayoutINS4_7SwizzleILi3ELi4ELi3EEENS4_18smem_ptr_flag_bitsILi8EEENST_INS5_IJNSA_ILi8EEESG_EEENS5_IJSG_SC_EEEEEEEvNS4_8identityENS4_23SM90_TMA_LOAD_MULTICASTES1A_vS1B_EENS_8epilogue10collective6detail29Sm90TmaWarpSpecializedAdapterINS1F_15DefaultEpilogueISJ_SK_SK_NS1E_6thread17LinearCombinationISJ_Li1EffLNS1J_9ScaleType4KindE0ELNS_15FloatRoundStyleE2ESJ_EENS1_15EpilogueDefaultEEEEEvvEEEEvNT_6ParamsE,@"STO_CUDA_ENTRY STV_DEFAULT"
_ZN7cutlass13device_kernelINS_4gemm6kernel13GemmUniversalIN4cute5tupleIJiiiiEEENS1_10collective13CollectiveMmaINS1_37MainloopSm90TmaGmmaWarpSpecializedFP8ILi3ENS5_IJNS4_1CILi2EEENSA_ILi1EEESC_EEENS1_35KernelTmaWarpSpecializedCooperativeEEENS5_IJNSA_ILi128EEENSA_ILi256EEESG_EEENS_12float_e5m2_tENS5_IJlSC_lEEESJ_SK_NS4_8TiledMMAINS4_8MMA_AtomIJNS4_4SM904GMMA31MMA_64x256x32_F32E5M2E5M2_SS_TNILNSO_7ScaleInE1ELSQ_1EEEEEENS4_6LayoutISD_NS5_IJSC_NSA_ILi0EEESU_EEEEENS5_IJNS4_10UnderscoreESX_SX_EEEEENS4_13SM90_TMA_LOADENS4_14ComposedLayoutINS4_7SwizzleILi3ELi4ELi3EEENS4_18smem_ptr_flag_bitsILi8EEENST_INS5_IJNSA_ILi8EEESG_EEENS5_IJSG_SC_EEEEEEEvNS4_8identityENS4_23SM90_TMA_LOAD_MULTICASTES1A_vS1B_EENS_8epilogue10collective6detail29Sm90TmaWarpSpecializedAdapterINS1F_15DefaultEpilogueISJ_SK_SK_NS1E_6thread17LinearCombinationISJ_Li1EffLNS1J_9ScaleType4KindE0ELNS_15FloatRoundStyleE2ESJ_EENS1_15EpilogueDefaultEEEEEvvEEEEvNT_6ParamsE:
[----:B------:R-:W0:Y:S02]  /*0000*/  LDC R1, c[0x0][0x28] ;  /* 0x00000a00ff017b82 */ /* 0x000e240000000800 */
[----:B0-----:R-:W-:Y:S01]  /*0010*/  VIADD R1, R1, 0xffffff08 ;  /* 0xffffff0801017836 */ /* 0x001fe20000000000 */
[----:B------:R-:W0:Y:S01]  /*0020*/  S2R R4, SR_TID.X ;  /* 0x0000000000047919 */ /* 0x000e220000002100 */
[----:B------:R-:W-:Y:S01]  /*0030*/  ELECT P0, URZ, PT ;  /* 0x00000000003f782f */ /* 0x000fe20003800000 */
[----:B------:R-:W-:Y:S01]  /*0040*/  BSSY B0, `(.L_x_0) ;  /* 0x0000015000007945 */ /* 0x000fe20003800000 */
[--C-:B0-----:R-:W-:Y:S02]  /*0050*/  SHF.R.U32.HI R0, RZ, 0x5, R4.reuse ;  /* 0x00000005ff007819 */ /* 0x101fe40000011604 */
[----:B------:R-:W-:-:S03]  /*0060*/  SHF.R.U32.HI R2, RZ, 0x7, R4 ;  /* 0x00000007ff027819 */ /* 0x000fc60000011604 */
[----:B------:R-:W0:Y:S04]  /*0070*/  SHFL.IDX PT, R3, R0, RZ, 0x1f ;  /* 0x00001fff00037589 */ /* 0x000e2800000e0000 */
[----:B------:R-:W1:Y:S01]  /*0080*/  SHFL.IDX PT, R2, R2, RZ, 0x1f ;  /* 0x00001fff02027589 */ /* 0x000e6200000e0000 */
[----:B0-----:R-:W-:Y:S02]  /*0090*/  R2UR UR4, R3 ;  /* 0x00000000030472ca */ /* 0x001fe400000e0000 */
[----:B-1----:R-:W-:-:S11]  /*00a0*/  R2UR UR6, R2 ;  /* 0x00000000020672ca */ /* 0x002fd600000e0000 */
[----:B------:R-:W-:Y:S02]  /*00b0*/  USHF.R.S32.HI UR5, URZ, 0x1f, UR4 ;  /* 0x0000001f3f057899 */ /* 0x000fe40008011404 */
[----:B------:R-:W-:Y:S02]  /*00c0*/  ISETP.NE.OR P0, PT, RZ, UR4, !P0 ;  /* 0x00000004ff007c0c */ /* 0x000fe4000c705670 */
[----:B------:R-:W-:-:S04]  /*00d0*/  ULEA.HI UR5, UR5, UR4, URZ, 0x2 ;  /* 0x0000000405057291 */ /* 0x000fc8000f8f103f */
[----:B------:R-:W-:-:S04]  /*00e0*/  ULOP3.LUT UR5, UR5, 0xfffffffc, URZ, 0xc0, !UPT ;  /* 0xfffffffc05057892 */ /* 0x000fc8000f8ec03f */
[----:B------:R-:W-:-:S03]  /*00f0*/  UIADD3 UR8, UR4, -UR5, URZ ;  /* 0x8000000504087290 */ /* 0x000fc6000fffe03f */
[----:B------:R-:W-:Y:S09]  /*0100*/  @P0 BRA `(.L_x_1) ;  /* 0x0000000000200947 */ /* 0x000ff20003800000 */
[----:B------:R-:W-:Y:S02]  /*0110*/  ULDC.64 UR4, c[0x0][0x198] ;  /* 0x0000660000047ab9 */ /* 0x000fe40000000a00 */
[----:B------:R-:W-:Y:S02]  /*0120*/  UIADD3 UR10, UP0, UR4, 0xf0, URZ ;  /* 0x000000f0040a7890 */ /* 0x000fe4000ff1e03f */
[----:B------:R-:W-:Y:S02]  /*0130*/  UIADD3 UR4, UP1, UR4, 0x1f0, URZ ;  /* 0x000001f004047890 */ /* 0x000fe4000ff3e03f */
[----:B------:R-:W-:Y:S02]  /*0140*/  UIADD3.X UR11, URZ, UR5, URZ, UP0, !UPT ;  /* 0x000000053f0b7290 */ /* 0x000fe400087fe43f */
[----:B------:R-:W-:-:S07]  /*0150*/  UIADD3.X UR5, URZ, UR5, URZ, UP1, !UPT ;  /* 0x000000053f057290 */ /* 0x000fce0008ffe43f */
[----:B------:R0:W-:Y:S02]  /*0160*/  UTMACCTL.PF [UR10] ;  /* 0x000000000a0079b9 */ /* 0x0001e40008040000 */
[----:B------:R0:W-:Y:S02]  /*0170*/  UTMACCTL.PF [UR4] ;  /* 0x00000000040079b9 */ /* 0x0001e40008040000 */
[----:B0-----:R-:W-:Y:S01]  /*0180*/  NOP ;  /* 0x0000000000007918 */ /* 0x001fe20000000000 */
.L_x_1:
[----:B------:R-:W-:Y:S05]  /*0190*/  BSYNC B0 ;  /* 0x0000000000007941 */ /* 0x000fea0003800000 */
.L_x_0:
[----:B------:R-:W0:Y:S01]  /*01a0*/  SHFL.IDX PT, R3, R0, RZ, 0x1f ;  /* 0x00001fff00037589 */ /* 0x000e2200000e0000 */
[----:B------:R-:W-:Y:S01]  /*01b0*/  UISETP.NE.AND UP0, UPT, UR8, 0x3, UPT ;  /* 0x000000030800788c */ /* 0x000fe2000bf05270 */
[----:B------:R-:W-:Y:S01]  /*01c0*/  ISETP.NE.AND P1, PT, RZ, UR6, PT ;  /* 0x00000006ff007c0c */ /* 0x000fe2000bf25270 */
[----:B------:R-:W-:Y:S02]  /*01d0*/  UIADD3 UR10, UR6, -0x1, URZ ;  /* 0xffffffff060a7890 */ /* 0x000fe4000fffe03f */
[----:B------:R-:W-:Y:S02]  /*01e0*/  UISETP.EQ.OR UP0, UPT, UR8, URZ, !UP0 ;  /* 0x0000003f0800728c */ /* 0x000fe4000c702670 */
[----:B------:R-:W-:Y:S02]  /*01f0*/  UISETP.GE.U32.AND UP1, UPT, UR10, 0x2, UPT ;  /* 0x000000020a00788c */ /* 0x000fe4000bf26070 */
[----:B------:R-:W-:-:S04]  /*0200*/  UISETP.EQ.AND UP0, UPT, UR6, URZ, UP0 ;  /* 0x0000003f0600728c */ /* 0x000fc80008702270 */
[----:B------:R-:W-:-:S04]  /*0210*/  USEL UR13, URZ, 0x1, !UP0 ;  /* 0x000000013f0d7887 */ /* 0x000fc8000c000000 */
[----:B------:R-:W-:Y:S01]  /*0220*/  USEL UR13, UR13, 0x2, UP1 ;  /* 0x000000020d0d7887 */ /* 0x000fe20008800000 */
[----:B0-----:R-:W-:-:S13]  /*0230*/  ISETP.NE.AND P0, PT, R3, RZ, PT ;  /* 0x000000ff0300720c */ /* 0x001fda0003f05270 */
[----:B------:R-:W-:Y:S05]  /*0240*/  @P0 BRA `(.L_x_2) ;  /* 0x0000000000500947 */ /* 0x000fea0003800000 */
[----:B------:R-:W0:Y:S01]  /*0250*/  S2UR UR9, SR_CgaCtaId ;  /* 0x00000000000979c3 */ /* 0x000e220000008800 */
[----:B------:R-:W-:Y:S01]  /*0260*/  UMOV UR4, 0x400 ;  /* 0x0000040000047882 */ /* 0x000fe20000000000 */
[----:B------:R-:W-:Y:S01]  /*0270*/  UMOV UR5, 0x1 ;  /* 0x0000000100057882 */ /* 0x000fe20000000000 */
[----:B------:R-:W-:Y:S01]  /*0280*/  UMOV UR6, 0x4 ;  /* 0x0000000400067882 */ /* 0x000fe20000000000 */
[----:B------:R-:W-:Y:S01]  /*0290*/  ELECT P0, URZ, PT ;  /* 0x00000000003f782f */ /* 0x000fe20003800000 */
[----:B------:R-:W-:-:S04]  /*02a0*/  UIADD3 UR6, -UR6, 0x100000, URZ ;  /* 0x0010000006067890 */ /* 0x000fc8000fffe13f */
[----:B------:R-:W-:Y:S02]  /*02b0*/  USHF.L.U32 UR7, UR6, 0xb, URZ ;  /* 0x0000000b06077899 */ /* 0x000fe4000800063f */
[----:B------:R-:W-:Y:S02]  /*02c0*/  USHF.L.U32 UR6, UR6, 0x1, URZ ;  /* 0x0000000106067899 */ /* 0x000fe4000800063f */
[----:B0-----:R-:W-:Y:S02]  /*02d0*/  ULEA UR9, UR9, UR4, 0x18 ;  /* 0x0000000409097291 */ /* 0x001fe4000f8ec03f */
[----:B------:R-:W-:-:S04]  /*02e0*/  UIADD3 UR4, -UR5, 0x100000, URZ ;  /* 0x0010000005047890 */ /* 0x000fc8000fffe13f */
[----:B------:R-:W-:Y:S02]  /*02f0*/  USHF.L.U32 UR5, UR4, 0xb, URZ ;  /* 0x0000000b04057899 */ /* 0x000fe4000800063f */
[----:B------:R-:W-:Y:S01]  /*0300*/  USHF.L.U32 UR4, UR4, 0x1, URZ ;  /* 0x0000000104047899 */ /* 0x000fe2000800063f */
[----:B------:R-:W0:Y:S11]  /*0310*/  FENCE.VIEW.ASYNC.S ;  /* 0x00000000000073c6 */ /* 0x000e360000000000 */
[----:B0-----:R0:W1:Y:S01]  /*0320*/  SYNCS.EXCH.64 URZ, [UR9], UR4 ;  /* 0x00000004093f75b2 */ /* 0x0010620008000100 */
[----:B------:R0:W2:Y:S01]  /*0330*/  SYNCS.EXCH.64 URZ, [UR9+0x18], UR6 ;  /* 0x00001806093f75b2 */ /* 0x0000a20008000100 */
[----:B------:R0:W3:Y:S01]  /*0340*/  SYNCS.EXCH.64 URZ, [UR9+0x8], UR4 ;  /* 0x00000804093f75b2 */ /* 0x0000e20008000100 */
[----:B------:R0:W4:Y:S01]  /*0350*/  SYNCS.EXCH.64 URZ, [UR9+0x20], UR6 ;  /* 0x00002006093f75b2 */ /* 0x0001220008000100 */
[----:B------:R0:W0:Y:S01]  /*0360*/  SYNCS.EXCH.64 URZ, [UR9+0x10], UR4 ;  /* 0x00001004093f75b2 */ /* 0x0000220008000100 */
[----:B------:R0:W0:Y:S01]  /*0370*/  SYNCS.EXCH.64 URZ, [UR9+0x28], UR6 ;  /* 0x00002806093f75b2 */ /* 0x0000220008000100 */
[----:B------:R-:W-:Y:S01]  /*0380*/  NOP ;  /* 0x0000000000007918 */ /* 0x000fe20000000000 */
.L_x_2:
[----:B------:R-:W-:Y:S01]  /*0390*/  SHF.R.S32.HI R2, RZ, 0x1f, R4 ;  /* 0x0000001fff027819 */ /* 0x000fe20000011404 */
[----:B------:R-:W5:Y:S01]  /*03a0*/  SHFL.IDX PT, R0, R0, RZ, 0x1f ;  /* 0x00001fff00007589 */ /* 0x000f6200000e0000 */
[----:B0-----:R-:W0:Y:S01]  /*03b0*/  S2UR UR9, SR_CTAID.X ;  /* 0x00000000000979c3 */ /* 0x001e220000002500 */
[----:B------:R-:W-:Y:S02]  /*03c0*/  ELECT P0, URZ, PT ;  /* 0x00000000003f782f */ /* 0x000fe40003800000 */
[----:B------:R-:W-:Y:S01]  /*03d0*/  LEA.HI R2, R2, R4, RZ, 0x7 ;  /* 0x0000000402027211 */ /* 0x000fe200078f38ff */
[----:B------:R-:W-:Y:S01]  /*03e0*/  ULDC UR4, c[0x0][0x150] ;  /* 0x0000540000047ab9 */ /* 0x000fe20000000800 */
[----:B------:R-:W-:Y:S01]  /*03f0*/  SHF.R.S32.HI R6, RZ, 0x1f, R3 ;  /* 0x0000001fff067819 */ /* 0x000fe20000011403 */
[----:B------:R-:W-:Y:S01]  /*0400*/  NOP ;  /* 0x0000000000007918 */ /* 0x000fe20000000000 */
[----:B------:R-:W-:Y:S01]  /*0410*/  LOP3.LUT R2, R2, 0xffffff80, RZ, 0xc0, !PT ;  /* 0xffffff8002027812 */ /* 0x000fe200078ec0ff */
[----:B------:R-:W-:Y:S01]  /*0420*/  NOP ;  /* 0x0000000000007918 */ /* 0x000fe20000000000 */
[----:B------:R-:W-:Y:S01]  /*0430*/  LEA.HI R6, R6, R3, RZ, 0x2 ;  /* 0x0000000306067211 */ /* 0x000fe200078f10ff */
[----:B------:R-:W1:Y:S02]  /*0440*/  LDC R8, c[0x0][0x144] ;  /* 0x00005100ff087b82 */ /* 0x000e640000000800 */
[----:B------:R-:W-:Y:S01]  /*0450*/  IMAD.IADD R4, R4, 0x1, -R2 ;  /* 0x0000000104047824 */ /* 0x000fe200078e0a02 */
[----:B------:R-:W-:Y:S01]  /*0460*/  LOP3.LUT R6, R6, 0x3ffffffc, RZ, 0xc0, !PT ;  /* 0x3ffffffc06067812 */ /* 0x000fe200078ec0ff */
[----:B------:R-:W2:Y:S03]  /*0470*/  S2R R2, SR_CTAID.Y ;  /* 0x0000000000027919 */ /* 0x000ea60000002600 */
[----:B------:R-:W-:Y:S01]  /*0480*/  SHF.R.S32.HI R5, RZ, 0x1f, R4 ;  /* 0x0000001fff057819 */ /* 0x000fe20000011404 */
[----:B------:R-:W-:Y:S01]  /*0490*/  IMAD.IADD R6, R3, 0x1, -R6 ;  /* 0x0000000103067824 */ /* 0x000fe200078e0a06 */
[----:B------:R-:W3:Y:S02]  /*04a0*/  LDC R11, c[0x0][0x148] ;  /* 0x00005200ff0b7b82 */ /* 0x000ee40000000800 */
[----:B------:R-:W-:-:S02]  /*04b0*/  LEA.HI R5, R5, R4, RZ, 0x3 ;  /* 0x0000000405057211 */ /* 0x000fc400078f18ff */
[----:B-----5:R-:W-:Y:S02]  /*04c0*/  ISETP.NE.OR P0, PT, R0, RZ, !P0 ;  /* 0x000000ff0000720c */ /* 0x020fe40004705670 */
[--C-:B------:R-:W-:Y:S02]  /*04d0*/  SHF.R.S32.HI R0, RZ, 0x3, R5.reuse ;  /* 0x00000003ff007819 */ /* 0x100fe40000011405 */
[----:B------:R-:W-:Y:S02]  /*04e0*/  SHF.R.S32.HI R5, RZ, 0x1f, R5 ;  /* 0x0000001fff057819 */ /* 0x000fe40000011405 */
[----:B0-----:R-:W-:Y:S02]  /*04f0*/  I2FP.F32.U32 R7, UR9 ;  /* 0x0000000900077c45 */ /* 0x001fe40008201000 */
[----:B------:R-:W-:-:S03]  /*0500*/  LEA.HI R5, R5, R0, RZ, 0x2 ;  /* 0x0000000005057211 */ /* 0x000fc600078f10ff */
[----:B------:R-:W-:Y:S01]  /*0510*/  FMUL R7, R7, UR4 ;  /* 0x0000000407077c20 */ /* 0x000fe20008400000 */
[----:B------:R-:W-:Y:S01]  /*0520*/  LOP3.LUT R5, R5, 0xfffffffc, RZ, 0xc0, !PT ;  /* 0xfffffffc05057812 */ /* 0x000fe200078ec0ff */
[----:B------:R-:W-:Y:S01]  /*0530*/  VOTEU.ALL UP0, P0 ;  /* 0x00000000003f7886 */ /* 0x000fe20000000000 */
[----:B------:R-:W-:Y:S01]  /*0540*/  ULDC UR4, c[0x0][0x154] ;  /* 0x0000550000047ab9 */ /* 0x000fe20000000800 */
[----:B------:R-:W-:Y:S02]  /*0550*/  VOTEU.ALL UP1, P0 ;  /* 0x00000000003f7886 */ /* 0x000fe40000020000 */
[----:B------:R-:W0:Y:S01]  /*0560*/  F2I.U32.TRUNC.NTZ R7, R7 ;  /* 0x0000000700077305 */ /* 0x000e22000020f000 */
[----:B------:R-:W-:Y:S01]  /*0570*/  IMAD.IADD R5, R0, 0x1, -R5 ;  /* 0x0000000100057824 */ /* 0x000fe200078e0a05 */
[----:B------:R-:W5:Y:S01]  /*0580*/  @!UP0 S2UR UR7, SR_CgaCtaId ;  /* 0x00000000000789c3 */ /* 0x000f620000008800 */
[----:B------:R-:W-:Y:S02]  /*0590*/  @!UP0 UMOV UR6, 0x400 ;  /* 0x0000040000068882 */ /* 0x000fe40000000000 */
[----:B------:R-:W-:Y:S01]  /*05a0*/  IMAD R5, R6, 0x4, R5 ;  /* 0x0000000406057824 */ /* 0x000fe200078e0205 */
[----:B--2---:R-:W-:-:S04]  /*05b0*/  I2FP.F32.U32 R9, R2 ;  /* 0x0000000200097245 */ /* 0x004fc80000201000 */
[----:B------:R-:W-:Y:S01]  /*05c0*/  LEA.HI R0, R5, R5, RZ, 0x1 ;  /* 0x0000000505007211 */ /* 0x000fe200078f08ff */
[----:B------:R-:W-:Y:S01]  /*05d0*/  FMUL R9, R9, UR4 ;  /* 0x0000000409097c20 */ /* 0x000fe20008400000 */
[----:B------:R-:W-:Y:S02]  /*05e0*/  UMOV UR4, 0x20 ;  /* 0x0000002000047882 */ /* 0x000fe40000000000 */
[----:B------:R-:W-:Y:S01]  /*05f0*/  LOP3.LUT R6, R0, 0xfffffffe, RZ, 0xc0, !PT ;  /* 0xfffffffe00067812 */ /* 0x000fe200078ec0ff */
[----:B0-----:R-:W-:Y:S01]  /*0600*/  IMAD.MOV R13, RZ, RZ, -R7 ;  /* 0x000000ffff0d7224 */ /* 0x001fe200078e0a07 */
[----:B------:R-:W-:-:S04]  /*0610*/  @!UP0 UIADD3 UR4, -UR4, 0x100000, URZ ;  /* 0x0010000004048890 */ /* 0x000fc8000fffe13f */
[----:B------:R-:W-:Y:S02]  /*0620*/  @!UP0 USHF.L.U32 UR5, UR4, 0xb, URZ ;  /* 0x0000000b04058899 */ /* 0x000fe4000800063f */
[----:B------:R-:W-:Y:S01]  /*0630*/  @!UP0 USHF.L.U32 UR4, UR4, 0x1, URZ ;  /* 0x0000000104048899 */ /* 0x000fe2000800063f */
[----:B------:R-:W0:Y:S01]  /*0640*/  F2I.U32.TRUNC.NTZ R9, R9 ;  /* 0x0000000900097305 */ /* 0x000e22000020f000 */
[----:B-1----:R-:W-:Y:S02]  /*0650*/  IMAD R0, R8, R13, UR9 ;  /* 0x0000000908007e24 */ /* 0x002fe4000f8e020d */
[C---:B------:R-:W-:Y:S02]  /*0660*/  IMAD.IADD R7, R5.reuse, 0x1, -R6 ;  /* 0x0000000105077824 */ /* 0x040fe400078e0a06 */
[----:B------:R-:W-:-:S03]  /*0670*/  IMAD.SHL.U32 R6, R5, 0x4, RZ ;  /* 0x0000000405067824 */ /* 0x000fc600078e00ff */
[----:B------:R-:W-:Y:S01]  /*0680*/  ISETP.NE.AND P2, PT, R7, R0, PT ;  /* 0x000000000700720c */ /* 0x000fe20003f45270 */
[----:B-----5:R-:W-:Y:S01]  /*0690*/  @!UP0 ULEA UR6, UR7, UR6, 0x18 ;  /* 0x0000000607068291 */ /* 0x020fe2000f8ec03f */
[----:B------:R-:W-:Y:S01]  /*06a0*/  LOP3.LUT R10, R5, 0xc, R6, 0x78, !PT ;  /* 0x0000000c050a7812 */ /* 0x000fe200078e7806 */
[----:B------:R-:W1:Y:S01]  /*06b0*/  LDC R7, c[0x0][0x140] ;  /* 0x00005000ff077b82 */ /* 0x000e620000000800 */
[----:B------:R-:W-:Y:S01]  /*06c0*/  VOTEU.ALL UP0, P0 ;  /* 0x00000000003f7886 */ /* 0x000fe20000000000 */
[----:B------:R-:W-:Y:S01]  /*06d0*/  LOP3.LUT P0, RZ, R4, 0x7, RZ, 0xc0, !PT ;  /* 0x0000000704ff7812 */ /* 0x000fe2000780c0ff */
[----:B0-----:R-:W-:Y:S01]  /*06e0*/  IMAD.MOV R12, RZ, RZ, -R9 ;  /* 0x000000ffff0c7224 */ /* 0x001fe200078e0a09 */
[----:B------:R0:W-:Y:S01]  /*06f0*/  STL [R1+0x74], R10 ;  /* 0x0000740a01007387 */ /* 0x0001e20000100800 */
[----:B------:R-:W-:Y:S01]  /*0700*/  IMAD.MOV.U32 R4, RZ, RZ, 0x1 ;  /* 0x00000001ff047424 */ /* 0x000fe200078e00ff */
[----:B------:R-:W-:Y:S01]  /*0710*/  ISETP.LT.U32.AND P0, PT, R10, 0x2, !P0 ;  /* 0x000000020a00780c */ /* 0x000fe20004701070 */
[----:B---3--:R-:W-:-:S03]  /*0720*/  IMAD R6, R11, R12, R2 ;  /* 0x0000000c0b067224 */ /* 0x008fc600078e0202 */
[----:B------:R-:W-:Y:S01]  /*0730*/  @P2 LEA.HI R5, R10, R10, RZ, 0x1 ;  /* 0x0000000a0a052211 */ /* 0x000fe200078f08ff */
[----:B------:R-:W2:Y:S02]  /*0740*/  FENCE.VIEW.ASYNC.S ;  /* 0x00000000000073c6 */ /* 0x000ea40000000000 */
[----:B--2---:R0:W2:Y:S01]  /*0750*/  @!UP0 SYNCS.EXCH.64 URZ, [UR6+0x40], UR4 ;  /* 0x00004004063f85b2 */ /* 0x0040a20008000100 */
[----:B------:R-:W-:-:S04]  /*0760*/  @P2 SHF.R.S32.HI R5, RZ, 0x1, R5 ;  /* 0x00000001ff052819 */ /* 0x000fc80000011405 */
[----:B------:R-:W-:Y:S02]  /*0770*/  @P2 ISETP.NE.AND P3, PT, R5, R6, PT ;  /* 0x000000060500220c */ /* 0x000fe40003f65270 */
[----:B------:R-:W-:Y:S02]  /*0780*/  SEL R5, RZ, 0x1, !P0 ;  /* 0x00000001ff057807 */ /* 0x000fe40004000000 */
[----:B------:R-:W-:Y:S02]  /*0790*/  @P2 SEL R4, RZ, 0x1, P3 ;  /* 0x00000001ff042807 */ /* 0x000fe40001800000 */
[----:B-1----:R-:W-:Y:S02]  /*07a0*/  ISETP.EQ.U32.AND P4, PT, R7, 0x1, PT ;  /* 0x000000010700780c */ /* 0x002fe40003f82070 */
[----:B------:R-:W-:Y:S01]  /*07b0*/  LOP3.LUT R4, R4, R5, RZ, 0xc0, !PT ;  /* 0x0000000504047212 */ /* 0x000fe200078ec0ff */
[----:B------:R0:W1:Y:S01]  /*07c0*/  @!UP1 SYNCS.EXCH.64 URZ, [UR6+0x48], UR4 ;  /* 0x00004804063f95b2 */ /* 0x0000620008000100 */
[----:B------:R-:W-:-:S03]  /*07d0*/  NOP ;  /* 0x0000000000007918 */ /* 0x000fc60000000000 */
[----:B------:R0:W-:Y:S06]  /*07e0*/  STL [R1+0x70], R4 ;  /* 0x0000700401007387 */ /* 0x0001ec0000100800 */
[----:B--2---:R-:W-:Y:S05]  /*07f0*/  @!P4 BRA `(.L_x_3) ;  /* 0x000000000008c947 */ /* 0x004fea0003800000 */
[----:B-1--4-:R-:W-:Y:S01]  /*0800*/  UCGABAR_ARV ;  /* 0x00000000000079c7 */ /* 0x012fe20008000000 */
[----:B------:R-:W-:Y:S05]  /*0810*/  BRA `(.L_x_4) ;  /* 0x0000000000047947 */ /* 0x000fea0003800000 */
.L_x_3:
[----:B-1--4-:R-:W-:Y:S01]  /*0820*/  NOP ;  /* 0x0000000000007918 */ /* 0x012fe20000000000 */
.L_x_4:
[----:B------:R-:W1:Y:S01]  /*0830*/  LDC R3, c[0x0][0x65c] ;  /* 0x00019700ff037b82 */ /* 0x000e620000000800 */
[----:B0-----:R-:W-:Y:S02]  /*0840*/  IMAD.U32 R4, RZ, RZ, UR9 ;  /* 0x00000009ff047e24 */ /* 0x001fe4000f8e00ff */
[----:B------:R-:W-:Y:S01]  /*0850*/  IMAD.MOV.U32 R5, RZ, RZ, RZ ;  /* 0x000000ffff057224 */ /* 0x000fe200078e00ff */
[----:B-1----:R-:W-:-:S13]  /*0860*/  ISETP.NE.AND P2, PT, R3, 0x1, PT ;  /* 0x000000010300780c */ /* 0x002fda0003f45270 */
[----:B------:R-:W0:Y:S01]  /*0870*/  @P2 LDC R7, c[0x0][0x10] ;  /* 0x00000400ff072b82 */ /* 0x000e220000000800 */
[----:B------:R-:W-:Y:S02]  /*0880*/  @P2 IMAD.MOV.U32 R3, RZ, RZ, RZ ;  /* 0x000000ffff032224 */ /* 0x000fe400078e00ff */
[----:B------:R-:W-:-:S05]  /*0890*/  @P2 IMAD.MOV.U32 R13, RZ, RZ, RZ ;  /* 0x000000ffff0d2224 */ /* 0x000fca00078e00ff */
[----:B------:R-:W1:Y:S01]  /*08a0*/  @!P2 LDC R9, c[0x0][0xc] ;  /* 0x00000300ff09ab82 */ /* 0x000e620000000800 */
[----:B0-----:R-:W-:-:S04]  /*08b0*/  @P2 IMAD.WIDE.U32 R6, R7, UR9, R2 ;  /* 0x0000000907062c25 */ /* 0x001fc8000f8e0002 */
[----:B------:R-:W-:Y:S02]  /*08c0*/  @P2 IMAD.MOV.U32 R19, RZ, RZ, R6 ;  /* 0x000000ffff132224 */ /* 0x000fe400078e0006 */
[----:B------:R-:W-:Y:S02]  /*08d0*/  @P2 IMAD.IADD R23, R7, 0x1, R13 ;  /* 0x0000000107172824 */ /* 0x000fe400078e020d */
[----:B-1----:R-:W-:-:S04]  /*08e0*/  @!P2 IMAD.WIDE.U32 R4, R2, R9, R4 ;  /* 0x000000090204a225 */ /* 0x002fc800078e0004 */
[----:B------:R-:W-:Y:S02]  /*08f0*/  @!P2 IMAD.MOV.U32 R19, RZ, RZ, R4 ;  /* 0x000000ffff13a224 */ /* 0x000fe400078e0004 */
[----:B------:R-:W-:-:S03]  /*0900*/  @!P2 IMAD.MOV.U32 R23, RZ, RZ, R5 ;  /* 0x000000ffff17a224 */ /* 0x000fc600078e0005 */
[----:B------:R0:W-:Y:S04]  /*0910*/  STL [R1+0x7c], R19 ;  /* 0x00007c1301007387 */ /* 0x0001e80000100800 */
[----:B------:R0:W-:Y:S01]  /*0920*/  STL [R1+0x78], R23 ;  /* 0x0000781701007387 */ /* 0x0001e20000100800 */
[----:B------:R-:W-:Y:S05]  /*0930*/  @!P4 BRA `(.L_x_5) ;  /* 0x00000000000cc947 */ /* 0x000fea0003800000 */
[----:B------:R-:W-:Y:S01]  /*0940*/  UCGABAR_WAIT ;  /* 0x0000000000007dc7 */ /* 0x000fe20008000000 */
[----:B------:R-:W-:Y:S01]  /*0950*/  CCTL.IVALL ;  /* 0x00000000ff00798f */ /* 0x000fe20002000000 */
[----:B------:R-:W-:Y:S05]  /*0960*/  BRA `(.L_x_6) ;  /* 0x0000000000047947 */ /* 0x000fea0003800000 */
.L_x_5:
[----:B------:R-:W-:Y:S06]  /*0970*/  BAR.SYNC.DEFER_BLOCKING 0x0 ;  /* 0x0000000000007b1d */ /* 0x000fec0000010000 */
.L_x_6:
[----:B------:R-:W-:Y:S05]  /*0980*/  @!P1 BRA `(.L_x_7) ;  /* 0x000000e000f49947 */ /* 0x000fea0003800000 */
[----:B------:R-:W-:-:S06]  /*0990*/  UISETP.GT.U32.AND UP0, UPT, UR10, 0x1, UPT ;  /* 0x000000010a00788c */ /* 0x000fcc000bf04070 */
[----:B------:R-:W-:-:S13]  /*09a0*/  PLOP3.LUT P0, PT, PT, PT, UP0, 0x80, 0x0 ;  /* 0x000000000000781c */ /* 0x000fda0003f0f008 */
[----:B------:R-:W-:Y:S05]  /*09b0*/  @P0 EXIT ;  /* 0x000000000000094d */ /* 0x000fea0003800000 */
[----:B------:R-:W-:Y:S01]  /*09c0*/  IMAD.MOV.U32 R6, RZ, RZ, -0x1 ;  /* 0xffffffffff067424 */ /* 0x000fe200078e00ff */
[----:B------:R-:W-:Y:S01]  /*09d0*/  ULDC.64 UR4, c[0x0][0x650] ;  /* 0x0001940000047ab9 */ /* 0x000fe20000000a00 */
[----:B------:R-:W-:Y:S01]  /*09e0*/  IMAD.MOV.U32 R5, RZ, RZ, -0x1 ;  /* 0xffffffffff057424 */ /* 0x000fe200078e00ff */
[----:B------:R-:W-:Y:S01]  /*09f0*/  ISETP.GE.U32.AND P0, PT, R19, UR4, PT ;  /* 0x0000000413007c0c */ /* 0x000fe2000bf06070 */
[----:B------:R-:W-:Y:S01]  /*0a00*/  UMOV UR22, 0xffffffff ;  /* 0xffffffff00167882 */ /* 0x000fe20000000000 */
[----:B------:R1:W-:Y:S01]  /*0a10*/  STL [R1+0x84], R6 ;  /* 0x0000840601007387 */ /* 0x0003e20000100800 */
[----:B------:R-:W-:Y:S02]  /*0a20*/  PRMT R4, RZ, 0x7610, R4 ;  /* 0x00007610ff047816 */ /* 0x000fe40000000004 */
[----:B------:R-:W-:Y:S01]  /*0a30*/  ISETP.GE.U32.AND.EX P0, PT, R23, UR5, PT, P0 ;  /* 0x0000000517007c0c */ /* 0x000fe2000bf06100 */
[----:B------:R1:W-:-:S12]  /*0a40*/  STL [R1+0x80], R5 ;  /* 0x0000800501007387 */ /* 0x0003d80000100800 */
[----:B-1----:R-:W-:Y:S05]  /*0a50*/  @P0 BRA `(.L_x_8) ;  /* 0x0000000400380947 */ /* 0x002fea0003800000 */
[----:B------:R-:W1:Y:S01]  /*0a60*/  LDC.64 R14, c[0x0][0x628] ;  /* 0x00018a00ff0e7b82 */ /* 0x000e620000000a00 */
[----:B------:R-:W-:Y:S02]  /*0a70*/  IMAD.MOV.U32 R4, RZ, RZ, R19 ;  /* 0x000000ffff047224 */ /* 0x000fe400078e0013 */
[----:B------:R-:W-:-:S05]  /*0a80*/  IMAD.MOV.U32 R5, RZ, RZ, R23 ;  /* 0x000000ffff057224 */ /* 0x000fca00078e0017 */
[----:B------:R-:W2:Y:S08]  /*0a90*/  LDC R10, c[0x0][0x630] ;  /* 0x00018c00ff0a7b82 */ /* 0x000eb00000000800 */
[----:B------:R-:W3:Y:S01]  /*0aa0*/  LDC.64 R16, c[0x0][0x620] ;  /* 0x00018800ff107b82 */ /* 0x000ee20000000a00 */
[----:B-1----:R-:W-:-:S04]  /*0ab0*/  ISETP.NE.U32.AND P0, PT, R14, RZ, PT ;  /* 0x000000ff0e00720c */ /* 0x002fc80003f05070 */
[----:B------:R-:W-:-:S13]  /*0ac0*/  ISETP.NE.AND.EX P0, PT, R15, RZ, PT, P0 ;  /* 0x000000ff0f00720c */ /* 0x000fda0003f05300 */
[----:B--23--:R-:W-:Y:S05]  /*0ad0*/  @!P0 BRA `(.L_x_9) ;  /* 0x0000000000288947 */ /* 0x00cfea0003800000 */
[----:B------:R-:W1:Y:S02]  /*0ae0*/  LDC R9, c[0x0][0x634] ;  /* 0x00018d00ff097b82 */ /* 0x000e640000000800 */
[----:B-1----:R-:W-:-:S05]  /*0af0*/  IADD3 R9, P0, R19, R9, RZ ;  /* 0x0000000913097210 */ /* 0x002fca0007f1e0ff */
[----:B------:R-:W-:-:S04]  /*0b00*/  IMAD.X R13, RZ, RZ, R23, P0 ;  /* 0x000000ffff0d7224 */ /* 0x000fc800000e0617 */
[----:B------:R-:W-:-:S04]  /*0b10*/  IMAD.WIDE.U32 R4, R13, R14, RZ ;  /* 0x0000000e0d047225 */ /* 0x000fc800078e00ff */
[----:B------:R-:W-:-:S04]  /*0b20*/  IMAD.WIDE.U32 R6, P0, R9, R15, R4 ;  /* 0x0000000f09067225 */ /* 0x000fc80007800004 */
[----:B------:R-:W-:-:S04]  /*0b30*/  IMAD.WIDE.U32 R4, R9, R14, RZ ;  /* 0x0000000e09047225 */ /* 0x000fc800078e00ff */
[----:B------:R-:W-:Y:S01]  /*0b40*/  IMAD.X R9, RZ, RZ, RZ, P0 ;  /* 0x000000ffff097224 */ /* 0x000fe200000e06ff */
[----:B------:R-:W-:Y:S01]  /*0b50*/  IADD3 RZ, P0, R5, R6, RZ ;  /* 0x0000000605ff7210 */ /* 0x000fe20007f1e0ff */
[----:B------:R-:W-:-:S04]  /*0b60*/  IMAD.MOV.U32 R8, RZ, RZ, R7 ;  /* 0x000000ffff087224 */ /* 0x000fc800078e0007 */
[----:B------:R-:W-:-:S08]  /*0b70*/  IMAD.WIDE.U32.X R4, R13, R15, R8, P0 ;  /* 0x0000000f0d047225 */ /* 0x000fd000000e0408 */
.L_x_9:
[----:B------:R-:W1:Y:S01]  /*0b80*/  LDC.64 R20, c[0x0][0x640] ;  /* 0x00019000ff147b82 */ /* 0x000e620000000a00 */
[-C--:B------:R-:W-:Y:S01]  /*0b90*/  SHF.R.U64 R22, R4, R10.reuse, R5 ;  /* 0x0000000a04167219 */ /* 0x080fe20000001205 */
[----:B------:R-:W-:Y:S01]  /*0ba0*/  IMAD.MOV.U32 R4, RZ, RZ, R19 ;  /* 0x000000ffff047224 */ /* 0x000fe200078e0013 */
[----:B------:R-:W-:Y:S01]  /*0bb0*/  SHF.R.U32.HI R3, RZ, R10, R5 ;  /* 0x0000000aff037219 */ /* 0x000fe20000011605 */
[----:B------:R-:W-:Y:S01]  /*0bc0*/  IMAD.MOV.U32 R5, RZ, RZ, R23 ;  /* 0x000000ffff057224 */ /* 0x000fe200078e0017 */
[----:B------:R-:W-:Y:S01]  /*0bd0*/  IADD3 R7, P0, RZ, -R22, RZ ;  /* 0x80000016ff077210 */ /* 0x000fe20007f1e0ff */
[----:B0-----:R-:W-:Y:S02]  /*0be0*/  IMAD R23, R11, R12, R2 ;  /* 0x0000000c0b177224 */ /* 0x001fe400078e0202 */
[----:B------:R-:W0:Y:S01]  /*0bf0*/  LDC R8, c[0x0][0x618] ;  /* 0x00018600ff087b82 */ /* 0x000e220000000800 */
[----:B------:R-:W-:Y:S02]  /*0c00*/  IMAD.MOV.U32 R11, RZ, RZ, 0x1 ;  /* 0x00000001ff0b7424 */ /* 0x000fe400078e00ff */
[----:B------:R-:W-:-:S02]  /*0c10*/  IMAD.X R3, RZ, RZ, ~R3, P0 ;  /* 0x000000ffff037224 */ /* 0x000fc400000e0e03 */
[----:B------:R-:W-:-:S03]  /*0c20*/  IMAD.WIDE.U32 R4, R7, R16, R4 ;  /* 0x0000001007047225 */ /* 0x000fc600078e0004 */
[----:B------:R-:W2:Y:S01]  /*0c30*/  LDC R14, c[0x0][0x608] ;  /* 0x00018200ff0e7b82 */ /* 0x000ea20000000800 */
[----:B------:R-:W-:-:S04]  /*0c40*/  IMAD R6, R3, R16, RZ ;  /* 0x0000001003067224 */ /* 0x000fc800078e02ff */
[----:B------:R-:W-:-:S03]  /*0c50*/  IMAD R3, R7, R17, R6 ;  /* 0x0000001107037224 */ /* 0x000fc600078e0206 */
[----:B------:R-:W3:Y:S01]  /*0c60*/  LDC R18, c[0x0][0x658] ;  /* 0x00019600ff127b82 */ /* 0x000ee20000000800 */
[----:B------:R-:W-:Y:S01]  /*0c70*/  IMAD.IADD R3, R5, 0x1, R3 ;  /* 0x0000000105037824 */ /* 0x000fe200078e0203 */
[----:B-1----:R-:W-:Y:S01]  /*0c80*/  ISETP.NE.U32.AND P0, PT, R20, RZ, PT ;  /* 0x000000ff1400720c */ /* 0x002fe20003f05070 */
[----:B------:R-:W-:-:S03]  /*0c90*/  IMAD.MOV.U32 R5, RZ, RZ, -0x1 ;  /* 0xffffffffff057424 */ /* 0x000fc600078e00ff */
[----:B------:R-:W-:Y:S02]  /*0ca0*/  ISETP.NE.AND.EX P0, PT, R21, RZ, PT, P0 ;  /* 0x000000ff1500720c */ /* 0x000fe40003f05300 */
[----:B------:R-:W1:Y:S01]  /*0cb0*/  LDC R13, c[0x0][0x600] ;  /* 0x00018000ff0d7b82 */ /* 0x000e620000000800 */
[-CC-:B0-----:R-:W-:Y:S02]  /*0cc0*/  SHF.R.U64 R10, R4, R8.reuse, R3.reuse ;  /* 0x00000008040a7219 */ /* 0x181fe40000001203 */
[----:B------:R-:W-:-:S05]  /*0cd0*/  SHF.R.U32.HI R3, RZ, R8, R3 ;  /* 0x00000008ff037219 */ /* 0x000fca0000011603 */
[----:B------:R-:W0:Y:S01]  /*0ce0*/  LDC R15, c[0x0][0x648] ;  /* 0x00019200ff0f7b82 */ /* 0x000e220000000800 */
[-CC-:B--2---:R-:W-:Y:S02]  /*0cf0*/  SHF.R.U64 R19, R10, R14.reuse, R3.reuse ;  /* 0x0000000e0a137219 */ /* 0x184fe40000001203 */
[----:B------:R-:W-:-:S05]  /*0d00*/  SHF.R.U32.HI R3, RZ, R14, R3 ;  /* 0x0000000eff037219 */ /* 0x000fca0000011603 */
[----:B------:R-:W2:Y:S01]  /*0d10*/  LDC R17, c[0x0][0x638] ;  /* 0x00018e00ff117b82 */ /* 0x000ea20000000800 */
[-C--:B---3--:R-:W-:Y:S02]  /*0d20*/  SHF.L.U32 R2, R5, R18.reuse, RZ ;  /* 0x0000001205027219 */ /* 0x088fe400000006ff */
[--C-:B------:R-:W-:Y:S02]  /*0d30*/  SHF.R.U64 R12, R19, R18, R3.reuse ;  /* 0x00000012130c7219 */ /* 0x100fe40000001203 */
[----:B------:R-:W-:Y:S02]  /*0d40*/  LOP3.LUT R8, RZ, R2, RZ, 0x33, !PT ;  /* 0x00000002ff087212 */ /* 0x000fe400078e33ff */
[----:B------:R-:W-:Y:S01]  /*0d50*/  SHF.R.U32.HI R3, RZ, R18, R3 ;  /* 0x00000012ff037219 */ /* 0x000fe20000011603 */
[----:B------:R-:W3:Y:S01]  /*0d60*/  LDC R16, c[0x0][0x610] ;  /* 0x00018400ff107b82 */ /* 0x000ee20000000800 */
[----:B------:R-:W-:Y:S01]  /*0d70*/  IMAD.MOV.U32 R2, RZ, RZ, R12 ;  /* 0x000000ffff027224 */ /* 0x000fe200078e000c */
[----:B------:R-:W-:Y:S06]  /*0d80*/  @!P0 BRA `(.L_x_10) ;  /* 0x0000000000288947 */ /* 0x000fec0003800000 */
[----:B------:R-:W4:Y:S02]  /*0d90*/  LDC R7, c[0x0][0x64c] ;  /* 0x00019300ff077b82 */ /* 0x000f240000000800 */
[----:B----4-:R-:W-:-:S05]  /*0da0*/  IADD3 R7, P0, R12, R7, RZ ;  /* 0x000000070c077210 */ /* 0x010fca0007f1e0ff */
        /* <DEDUP_REMOVED lines=8> */
.L_x_10:
[----:B0-----:R-:W-:Y:S01]  /*0e30*/  SHF.R.U64 R4, R2, R15, R3 ;  /* 0x0000000f02047219 */ /* 0x001fe20000001203 */
[----:B-1----:R-:W-:Y:S01]  /*0e40*/  VIADD R5, R13, 0xffffffff ;  /* 0xffffffff0d057836 */ /* 0x002fe20000000000 */
[----:B------:R-:W-:Y:S02]  /*0e50*/  SHF.L.U32 R2, R11, R18, RZ ;  /* 0x000000120b027219 */ /* 0x000fe400000006ff */
[----:B------:R-:W-:Y:S01]  /*0e60*/  LOP3.LUT R3, R19, R8, RZ, 0xc0, !PT ;  /* 0x0000000813037212 */ /* 0x000fe200078ec0ff */
[----:B------:R-:W-:Y:S01]  /*0e70*/  IMAD.MOV R6, RZ, RZ, -R4 ;  /* 0x000000ffff067224 */ /* 0x000fe200078e0a04 */
[----:B------:R-:W-:Y:S02]  /*0e80*/  SEL R0, R0, R23, !P2 ;  /* 0x0000001700007207 */ /* 0x000fe40005000000 */
[----:B------:R-:W-:Y:S01]  /*0e90*/  LOP3.LUT R5, R10, R5, RZ, 0xc0, !PT ;  /* 0x000000050a057212 */ /* 0x000fe200078ec0ff */
[----:B------:R-:W-:Y:S01]  /*0ea0*/  IMAD R3, R2, R4, R3 ;  /* 0x0000000402037224 */ /* 0x000fe200078e0203 */
[----:B------:R-:W-:Y:S01]  /*0eb0*/  R2UR UR22, R22 ;  /* 0x00000000161672ca */ /* 0x000fe200000e0000 */
[----:B--2---:R-:W-:-:S02]  /*0ec0*/  IMAD R2, R6, R17, R12 ;  /* 0x0000001106027224 */ /* 0x004fc400078e020c */
[----:B---3--:R-:W-:Y:S02]  /*0ed0*/  IMAD R0, R3, R16, R0 ;  /* 0x0000001003007224 */ /* 0x008fe400078e0200 */
[----:B------:R-:W-:Y:S02]  /*0ee0*/  IMAD R3, R2, R13, R5 ;  /* 0x0000000d02037224 */ /* 0x000fe400078e0205 */
[----:B------:R-:W-:-:S03]  /*0ef0*/  IMAD.MOV.U32 R4, RZ, RZ, 0x1 ;  /* 0x00000001ff047424 */ /* 0x000fc600078e00ff */
[----:B------:R-:W-:Y:S02]  /*0f00*/  SEL R2, R3, R0, !P2 ;  /* 0x0000000003027207 */ /* 0x000fe40005000000 */
[----:B------:R-:W-:-:S03]  /*0f10*/  SEL R0, R0, R3, !P2 ;  /* 0x0000000300007207 */ /* 0x000fc60005000000 */
[----:B------:R1:W-:Y:S04]  /*0f20*/  STL [R1+0x80], R2 ;  /* 0x0000800201007387 */ /* 0x0003e80000100800 */
[----:B------:R1:W-:Y:S02]  /*0f30*/  STL [R1+0x84], R0 ;  /* 0x0000840001007387 */ /* 0x0003e40000100800 */
.L_x_8:
[----:B------:R-:W-:-:S08]  /*0f40*/  NOP ;  /* 0x0000000000007918 */ /* 0x000fd00000000000 */
[----:B------:R-:W2:Y:S02]  /*0f50*/  USETMAXREG.TRY_ALLOC.CTAPOOL UP0, 0xe8 ;  /* 0x000000e8000079c8 */ /* 0x000ea40008000600 */
[----:B--2---:R-:W-:-:S13]  /*0f60*/  PLOP3.LUT P0, PT, PT, PT, UP0, 0x80, 0x0 ;  /* 0x000000000000781c */ /* 0x004fda0003f0f008 */
[----:B------:R-:W-:Y:S05]  /*0f70*/  @!P0 BRA `(.L_x_8) ;  /* 0xfffffffc00f08947 */ /* 0x000fea000383ffff */
[----:B------:R-:W-:Y:S01]  /*0f80*/  ULDC.64 UR4, c[0x0][0x598] ;  /* 0x0001660000047ab9 */ /* 0x000fe20000000a00 */
[----:B------:R-:W-:Y:S01]  /*0f90*/  ULDC.64 UR18, c[0x0][0x208] ;  /* 0x0000820000127ab9 */ /* 0x000fe20000000a00 */
[----:B------:R-:W-:-:S04]  /*0fa0*/  ISETP.NE.U32.AND P0, PT, RZ, UR4, PT ;  /* 0x00000004ff007c0c */ /* 0x000fc8000bf05070 */
[----:B------:R-:W-:-:S13]  /*0fb0*/  ISETP.NE.AND.EX P0, PT, RZ, UR5, PT, P0 ;  /* 0x00000005ff007c0c */ /* 0x000fda000bf05300 */
[----:B------:R-:W-:Y:S05]  /*0fc0*/  @!P0 BRA `(.L_x_11) ;  /* 0x0000000000208947 */ /* 0x000fea0003800000 */
[----:B-1----:R-:W1:Y:S02]  /*0fd0*/  LDC.64 R2, c[0x0][0x598] ;  /* 0x00016600ff027b82 */ /* 0x002e640000000a00 */
[----:B-1----:R-:W2:Y:S02]  /*0fe0*/  LDG.E.64 R2, desc[UR18][R2.64] ;  /* 0x0000001202027981 */ /* 0x002ea4000c1e1b00 */
[----:B--2---:R-:W-:-:S04]  /*0ff0*/  ISETP.NE.U32.AND P0, PT, R2, RZ, PT ;  /* 0x000000ff0200720c */ /* 0x004fc80003f05070 */
[----:B------:R-:W-:-:S13]  /*1000*/  ISETP.NE.AND.EX P0, PT, R3, RZ, PT, P0 ;  /* 0x000000ff0300720c */ /* 0x000fda0003f05300 */
[----:B------:R-:W-:Y:S05]  /*1010*/  @!P0 BRA `(.L_x_11) ;  /* 0x00000000000c8947 */ /* 0x000fea0003800000 */
[----:B------:R-:W2:Y:S02]  /*1020*/  LD.E R2, desc[UR18][R2.64] ;  /* 0x0000001202027980 */ /* 0x000ea4000c101900 */
[----:B--2---:R-:W-:Y:S01]  /*1030*/  R2UR UR20, R2 ;  /* 0x00000000021472ca */ /* 0x004fe200000e0000 */
[----:B------:R-:W-:-:S14]  /*1040*/  BRA `(.L_x_12) ;  /* 0x0000000000247947 */ /* 0x000fdc0003800000 */
.L_x_11:
[----:B------:R-:W-:Y:S02]  /*1050*/  ULDC.64 UR4, c[0x0][0x588] ;  /* 0x0001620000047ab9 */ /* 0x000fe40000000a00 */
[----:B------:R-:W-:-:S04]  /*1060*/  ISETP.NE.U32.AND P0, PT, RZ, UR4, PT ;  /* 0x00000004ff007c0c */ /* 0x000fc8000bf05070 */
[----:B------:R-:W-:-:S13]  /*1070*/  ISETP.NE.AND.EX P0, PT, RZ, UR5, PT, P0 ;  /* 0x00000005ff007c0c */ /* 0x000fda000bf05300 */
[----:B------:R-:W-:Y:S05]  /*1080*/  @!P0 BRA `(.L_x_13) ;  /* 0x0000000000108947 */ /* 0x000fea0003800000 */
[----:B-1----:R-:W1:Y:S02]  /*1090*/  LDC.64 R2, c[0x0][0x588] ;  /* 0x00016200ff027b82 */ /* 0x002e640000000a00 */
[----:B-1----:R-:W2:Y:S02]  /*10a0*/  LDG.E R2, desc[UR18][R2.64] ;  /* 0x0000001202027981 */ /* 0x002ea4000c1e1900 */
[----:B--2---:R-:W-:Y:S01]  /*10b0*/  R2UR UR20, R2 ;  /* 0x00000000021472ca */ /* 0x004fe200000e0000 */
[----:B------:R-:W-:-:S14]  /*10c0*/  BRA `(.L_x_12) ;  /* 0x0000000000047947 */ /* 0x000fdc0003800000 */
.L_x_13:
[----:B------:R-:W-:-:S05]  /*10d0*/  ULDC UR20, c[0x0][0x580] ;  /* 0x0001600000147ab9 */ /* 0x000fca0000000800 */
.L_x_12:
[----:B------:R-:W-:Y:S02]  /*10e0*/  ULDC.64 UR4, c[0x0][0x5a0] ;  /* 0x0001680000047ab9 */ /* 0x000fe40000000a00 */
        /* <DEDUP_REMOVED lines=11> */
.L_x_14:
        /* <DEDUP_REMOVED lines=8> */
.L_x_16:
[----:B------:R-:W-:-:S05]  /*1220*/  ULDC UR21, c[0x0][0x584] ;  /* 0x0001610000157ab9 */ /* 0x000fca0000000800 */
.L_x_15:
[----:B------:R-:W-:-:S13]  /*1230*/  LOP3.LUT P0, RZ, R4, 0xff, RZ, 0xc0, !PT ;  /* 0x000000ff04ff7812 */ /* 0x000fda000780c0ff */
[----:B------:R-:W-:Y:S05]  /*1240*/  @!P0 EXIT ;  /* 0x000000000000894d */ /* 0x000fea0003800000 */
[----:B------:R-:W-:Y:S01]  /*1250*/  ULDC UR4, c[0x0][0x28c] ;  /* 0x0000a30000047ab9 */ /* 0x000fe20000000800 */
[----:B------:R-:W-:Y:S02]  /*1260*/  ULOP3.LUT UR23, UR13, 0x1, URZ, 0xfc, !UPT ;  /* 0x000000010d177892 */ /* 0x000fe4000f8efc3f */
[----:B------:R-:W-:-:S04]  /*1270*/  UIADD3 UR4, UR4, 0x7f, URZ ;  /* 0x0000007f04047890 */ /* 0x000fc8000fffe03f */
[----:B------:R-:W-:-:S04]  /*1280*/  USHF.R.S32.HI UR5, URZ, 0x1f, UR4 ;  /* 0x0000001f3f057899 */ /* 0x000fc80008011404 */
[----:B------:R-:W-:-:S03]  /*1290*/  ULEA.HI UR5, UR5, UR4, URZ, 0x7 ;  /* 0x0000000405057291 */ /* 0x000fc6000f8f383f */
[----:B------:R-:W-:Y:S01]  /*12a0*/  UMOV UR4, URZ ;  /* 0x0000003f00047c82 */ /* 0x000fe20008000000 */
[----:B------:R-:W-:-:S03]  /*12b0*/  USHF.R.S32.HI UR12, URZ, 0x7, UR5 ;  /* 0x000000073f0c7899 */ /* 0x000fc60008011405 */
[----:B------:R-:W-:-:S09]  /*12c0*/  UMOV UR5, URZ ;  /* 0x0000003f00057c82 */ /* 0x000fd20008000000 */
.L_x_299:
[----:B-1----:R-:W1:Y:S01]  /*12d0*/  S2R R0, SR_TID.X ;  /* 0x0000000000007919 */ /* 0x002e620000002100 */
[----:B--2---:R-:W2:Y:S01]  /*12e0*/  S2UR UR11, SR_CgaCtaId ;  /* 0x00000000000b79c3 */ /* 0x004ea20000008800 */
[----:B------:R-:W-:Y:S01]  /*12f0*/  UMOV UR14, 0x400 ;  /* 0x00000400000e7882 */ /* 0x000fe20000000000 */
[----:B------:R-:W-:Y:S01]  /*1300*/  UMOV UR6, URZ ;  /* 0x0000003f00067c82 */ /* 0x000fe20008000000 */
[----:B------:R-:W-:Y:S01]  /*1310*/  STL [R1+0x6c], RZ ;  /* 0x00006cff01007387 */ /* 0x000fe20000100800 */
[----:B------:R-:W-:Y:S01]  /*1320*/  UMOV UR7, URZ ;  /* 0x0000003f00077c82 */ /* 0x000fe20008000000 */
[----:B------:R-:W-:Y:S01]  /*1330*/  UMOV UR8, URZ ;  /* 0x0000003f00087c82 */ /* 0x000fe20008000000 */
[----:B------:R-:W-:Y:S01]  /*1340*/  UMOV UR16, UR5 ;  /* 0x0000000500107c82 */ /* 0x000fe20008000000 */
[----:B------:R-:W-:Y:S01]  /*1350*/  STL [R1+0x68], RZ ;  /* 0x000068ff01007387 */ /* 0x000fe20000100800 */
[----:B---3--:R-:W3:Y:S01]  /*1360*/  LDC R2, c[0x0][0x28c] ;  /* 0x0000a300ff027b82 */ /* 0x008ee20000000800 */
[----:B------:R-:W-:Y:S01]  /*1370*/  UMOV UR17, UR4 ;  /* 0x0000000400117c82 */ /* 0x000fe20008000000 */
[----:B------:R-:W-:Y:S01]  /*1380*/  CS2R R4, SRZ ;  /* 0x0000000000047805 */ /* 0x000fe2000001ff00 */
[----:B------:R-:W-:Y:S01]  /*1390*/  STL [R1+0x64], RZ ;  /* 0x000064ff01007387 */ /* 0x000fe20000100800 */
[----:B------:R-:W-:-:S02]  /*13a0*/  CS2R R6, SRZ ;  /* 0x0000000000067805 */ /* 0x000fc4000001ff00 */
[----:B------:R-:W-:Y:S02]  /*13b0*/  CS2R R8, SRZ ;  /* 0x0000000000087805 */ /* 0x000fe4000001ff00 */
[----:B------:R-:W-:Y:S01]  /*13c0*/  CS2R R10, SRZ ;  /* 0x00000000000a7805 */ /* 0x000fe2000001ff00 */
[----:B------:R-:W-:Y:S01]  /*13d0*/  STL [R1+0x60], RZ ;  /* 0x000060ff01007387 */ /* 0x000fe20000100800 */
[----:B------:R-:W-:Y:S02]  /*13e0*/  CS2R R12, SRZ ;  /* 0x00000000000c7805 */ /* 0x000fe4000001ff00 */
[----:B------:R-:W-:Y:S02]  /*13f0*/  CS2R R14, SRZ ;  /* 0x00000000000e7805 */ /* 0x000fe4000001ff00 */
[----:B------:R-:W-:Y:S01]  /*1400*/  CS2R R16, SRZ ;  /* 0x0000000000107805 */ /* 0x000fe2000001ff00 */
[----:B------:R-:W-:Y:S01]  /*1410*/  STL [R1+0x5c], RZ ;  /* 0x00005cff01007387 */ /* 0x000fe20000100800 */
[----:B0-----:R-:W-:-:S02]  /*1420*/  CS2R R18, SRZ ;  /* 0x0000000000127805 */ /* 0x001fc4000001ff00 */
[----:B------:R-:W-:Y:S02]  /*1430*/  CS2R R20, SRZ ;  /* 0x0000000000147805 */ /* 0x000fe4000001ff00 */
[----:B------:R-:W-:Y:S01]  /*1440*/  CS2R R22, SRZ ;  /* 0x0000000000167805 */ /* 0x000fe2000001ff00 */
[----:B------:R-:W-:Y:S01]  /*1450*/  STL [R1+0x58], RZ ;  /* 0x000058ff01007387 */ /* 0x000fe20000100800 */
[----:B--2---:R-:W-:Y:S01]  /*1460*/  ULEA UR14, UR11, UR14, 0x18 ;  /* 0x0000000e0b0e7291 */ /* 0x004fe2000f8ec03f */
[----:B------:R-:W-:Y:S02]  /*1470*/  CS2R R152, SRZ ;  /* 0x0000000000987805 */ /* 0x000fe4000001ff00 */
[----:B------:R-:W-:Y:S01]  /*1480*/  CS2R R154, SRZ ;  /* 0x00000000009a7805 */ /* 0x000fe2000001ff00 */
[----:B------:R-:W-:Y:S01]  /*1490*/  STL [R1+0x54], RZ ;  /* 0x000054ff01007387 */ /* 0x000fe20000100800 */
[----:B------:R-:W-:Y:S02]  /*14a0*/  CS2R R156, SRZ ;  /* 0x00000000009c7805 */ /* 0x000fe4000001ff00 */
[----:B------:R-:W-:-:S02]  /*14b0*/  CS2R R158, SRZ ;  /* 0x00000000009e7805 */ /* 0x000fc4000001ff00 */
[----:B------:R-:W-:Y:S02]  /*14c0*/  CS2R R160, SRZ ;  /* 0x0000000000a07805 */ /* 0x000fe4000001ff00 */
[----:B-1----:R-:W-:Y:S01]  /*14d0*/  LOP3.LUT R0, R0, 0x80, RZ, 0xc0, !PT ;  /* 0x0000008000007812 */ /* 0x002fe200078ec0ff */
[----:B------:R-:W-:Y:S01]  /*14e0*/  STL [R1+0x50], RZ ;  /* 0x000050ff01007387 */ /* 0x000fe20000100800 */
[----:B---3--:R-:W-:Y:S02]  /*14f0*/  ISETP.GE.AND P0, PT, R2, 0x1, PT ;  /* 0x000000010200780c */ /* 0x008fe40003f06270 */
[----:B------:R-:W-:Y:S02]  /*1500*/  CS2R R2, SRZ ;  /* 0x0000000000027805 */ /* 0x000fe4000001ff00 */
[----:B------:R-:W-:Y:S01]  /*1510*/  SHF.R.U32.HI R0, RZ, 0x7, R0 ;  /* 0x00000007ff007819 */ /* 0x000fe20000011600 */
        /* <DEDUP_REMOVED lines=8> */
[----:B------:R-:W0:Y:S01]  /*15a0*/  SHFL.IDX PT, R0, R0, RZ, 0x1f ;  /* 0x00001fff00007589 */ /* 0x000e2200000e0000 */
[----:B------:R-:W-:-:S02]  /*15b0*/  CS2R R174, SRZ ;  /* 0x0000000000ae7805 */ /* 0x000fc4000001ff00 */
[----:B------:R-:W-:Y:S02]  /*15c0*/  CS2R R176, SRZ ;  /* 0x0000000000b07805 */ /* 0x000fe4000001ff00 */
[----:B------:R-:W-:Y:S01]  /*15d0*/  CS2R R178, SRZ ;  /* 0x0000000000b27805 */ /* 0x000fe2000001ff00 */
[----:B------:R1:W-:Y:S01]  /*15e0*/  STL [R1+0x44], RZ ;  /* 0x000044ff01007387 */ /* 0x0003e20000100800 */
[----:B------:R-:W-:Y:S02]  /*15f0*/  CS2R R180, SRZ ;  /* 0x0000000000b47805 */ /* 0x000fe4000001ff00 */
[----:B------:R-:W-:Y:S02]  /*1600*/  CS2R R182, SRZ ;  /* 0x0000000000b67805 */ /* 0x000fe4000001ff00 */
[----:B------:R-:W-:Y:S01]  /*1610*/  CS2R R184, SRZ ;  /* 0x0000000000b87805 */ /* 0x000fe2000001ff00 */
[----:B------:R1:W-:Y:S01]  /*1620*/  STL [R1+0x40], RZ ;  /* 0x000040ff01007387 */ /* 0x0003e20000100800 */
        /* <DEDUP_REMOVED lines=14> */
[----:B------:R-:W-:Y:S02]  /*1710*/  CS2R R208, SRZ ;  /* 0x0000000000d07805 */ /* 0x000fe4000001ff00 */
[----:B0-----:R-:W-:Y:S01]  /*1720*/  R2UR UR9, R0 ;  /* 0x00000000000972ca */ /* 0x001fe200000e0000 */
[----:B------:R1:W-:Y:S01]  /*1730*/  STL [R1+0x30], RZ ;  /* 0x000030ff01007387 */ /* 0x0003e20000100800 */
[----:B------:R-:W-:Y:S01]  /*1740*/  IMAD.MOV.U32 R0, RZ, RZ, RZ ;  /* 0x000000ffff007224 */ /* 0x000fe200078e00ff */
[----:B------:R-:W-:-:S02]  /*1750*/  CS2R R210, SRZ ;  /* 0x0000000000d27805 */ /* 0x000fc4000001ff00 */
[----:B------:R-:W-:Y:S01]  /*1760*/  CS2R R212, SRZ ;  /* 0x0000000000d47805 */ /* 0x000fe2000001ff00 */
[----:B------:R1:W-:Y:S01]  /*1770*/  STL [R1+0x2c], RZ ;  /* 0x00002cff01007387 */ /* 0x0003e20000100800 */
[----:B------:R-:W-:Y:S02]  /*1780*/  CS2R R214, SRZ ;  /* 0x0000000000d67805 */ /* 0x000fe4000001ff00 */
[----:B------:R-:W-:Y:S02]  /*1790*/  CS2R R216, SRZ ;  /* 0x0000000000d87805 */ /* 0x000fe4000001ff00 */
[----:B------:R-:W-:Y:S01]  /*17a0*/  CS2R R218, SRZ ;  /* 0x0000000000da7805 */ /* 0x000fe2000001ff00 */
[----:B------:R1:W-:Y:S01]  /*17b0*/  STL [R1+0x28], RZ ;  /* 0x000028ff01007387 */ /* 0x0003e20000100800 */
[----:B------:R-:W-:Y:S02]  /*17c0*/  CS2R R220, SRZ ;  /* 0x0000000000dc7805 */ /* 0x000fe4000001ff00 */
[----:B------:R-:W-:-:S02]  /*17d0*/  CS2R R222, SRZ ;  /* 0x0000000000de7805 */ /* 0x000fc4000001ff00 */
[----:B------:R-:W-:Y:S01]  /*17e0*/  CS2R R224, SRZ ;  /* 0x0000000000e07805 */ /* 0x000fe2000001ff00 */
[----:B------:R1:W-:Y:S01]  /*17f0*/  STL [R1+0x24], RZ ;  /* 0x000024ff01007387 */ /* 0x0003e20000100800 */
[----:B------:R-:W-:Y:S01]  /*1800*/  ULEA.HI UR10, UR9, UR9, URZ, 0x1 ;  /* 0x00000009090a7291 */ /* 0x000fe2000f8f083f */
[----:B------:R-:W-:Y:S01]  /*1810*/  CS2R R226, SRZ ;  /* 0x0000000000e27805 */ /* 0x000fe2000001ff00 */
[----:B------:R-:W-:Y:S01]  /*1820*/  IMAD.MOV.U32 R228, RZ, RZ, RZ ;  /* 0x000000ffffe47224 */ /* 0x000fe200078e00ff */
[----:B------:R1:W-:Y:S01]  /*1830*/  STL [R1+0x20], RZ ;  /* 0x000020ff01007387 */ /* 0x0003e20000100800 */
[----:B------:R-:W-:Y:S01]  /*1840*/  ULOP3.LUT UR10, UR10, 0x7fffe, URZ, 0xc0, !UPT ;  /* 0x0007fffe0a0a7892 */ /* 0x000fe2000f8ec03f */
[----:B------:R-:W-:Y:S02]  /*1850*/  CS2R R24, SRZ ;  /* 0x0000000000187805 */ /* 0x000fe4000001ff00 */
[----:B------:R-:W-:Y:S01]  /*1860*/  CS2R R26, SRZ ;  /* 0x00000000001a7805 */ /* 0x000fe2000001ff00 */
[----:B------:R1:W-:Y:S01]  /*1870*/  STL [R1+0x1c], RZ ;  /* 0x00001cff01007387 */ /* 0x0003e20000100800 */
[----:B------:R-:W-:Y:S01]  /*1880*/  UIADD3 UR10, UR9, -UR10, URZ ;  /* 0x8000000a090a7290 */ /* 0x000fe2000fffe03f */
[----:B------:R-:W-:-:S02]  /*1890*/  CS2R R28, SRZ ;  /* 0x00000000001c7805 */ /* 0x000fc4000001ff00 */
[----:B----4-:R-:W-:Y:S01]  /*18a0*/  CS2R R30, SRZ ;  /* 0x00000000001e7805 */ /* 0x010fe2000001ff00 */
[----:B------:R1:W-:Y:S01]  /*18b0*/  STL [R1+0x18], RZ ;  /* 0x000018ff01007387 */ /* 0x0003e20000100800 */
[----:B------:R-:W-:Y:S01]  /*18c0*/  ULEA UR10, UR10, UR14, 0xd ;  /* 0x0000000e0a0a7291 */ /* 0x000fe2000f8e683f */
[----:B------:R-:W-:Y:S02]  /*18d0*/  CS2R R32, SRZ ;  /* 0x0000000000207805 */ /* 0x000fe4000001ff00 */
[----:B------:R-:W-:Y:S01]  /*18e0*/  CS2R R34, SRZ ;  /* 0x0000000000227805 */ /* 0x000fe2000001ff00 */
[----:B------:R1:W-:Y:S01]  /*18f0*/  STL [R1+0x14], RZ ;  /* 0x000014ff01007387 */ /* 0x0003e20000100800 */
[----:B------:R-:W-:Y:S01]  /*1900*/  UIADD3 UR10, UR10, 0x100, URZ ;  /* 0x000001000a0a7890 */ /* 0x000fe2000fffe03f */
[----:B------:R-:W-:Y:S02]  /*1910*/  CS2R R36, SRZ ;  /* 0x0000000000247805 */ /* 0x000fe4000001ff00 */
[----:B------:R-:W-:Y:S01]  /*1920*/  CS2R R38, SRZ ;  /* 0x0000000000267805 */ /* 0x000fe2000001ff00 */
[----:B------:R1:W-:Y:S01]  /*1930*/  STL [R1+0x10], RZ ;  /* 0x000010ff01007387 */ /* 0x0003e20000100800 */
[----:B------:R-:W-:Y:S01]  /*1940*/  USHF.R.U32.HI UR10, URZ, 0x4, UR10 ;  /* 0x000000043f0a7899 */ /* 0x000fe2000801160a */
[----:B------:R-:W-:-:S02]  /*1950*/  CS2R R40, SRZ ;  /* 0x0000000000287805 */ /* 0x000fc4000001ff00 */
[----:B------:R-:W-:Y:S01]  /*1960*/  CS2R R42, SRZ ;  /* 0x00000000002a7805 */ /* 0x000fe2000001ff00 */
[----:B------:R1:W-:Y:S01]  /*1970*/  STL [R1+0xc], RZ ;  /* 0x00000cff01007387 */ /* 0x0003e20000100800 */
[----:B------:R-:W-:Y:S01]  /*1980*/  ULOP3.LUT UR15, UR10, 0x3fff, URZ, 0xc0, !UPT ;  /* 0x00003fff0a0f7892 */ /* 0x000fe2000f8ec03f */
        /* <DEDUP_REMOVED lines=10> */
[----:B------:R1:W-:Y:S01]  /*1a30*/  STL [R1], RZ ;  /* 0x000000ff01007387 */ /* 0x0003e20000100800 */
[----:B------:R-:W-:Y:S02]  /*1a40*/  CS2R R60, SRZ ;  /* 0x00000000003c7805 */ /* 0x000fe4000001ff00 */
[----:B------:R-:W-:Y:S02]  /*1a50*/  CS2R R62, SRZ ;  /* 0x00000000003e7805 */ /* 0x000fe4000001ff00 */
[----:B------:R-:W-:Y:S02]  /*1a60*/  CS2R R64, SRZ ;  /* 0x0000000000407805 */ /* 0x000fe4000001ff00 */
[----:B------:R-:W-:-:S02]  /*1a70*/  CS2R R66, SRZ ;  /* 0x0000000000427805 */ /* 0x000fc4000001ff00 */
[----:B------:R-:W-:Y:S02]  /*1a80*/  CS2R R68, SRZ ;  /* 0x0000000000447805 */ /* 0x000fe4000001ff00 */
[----:B------:R-:W-:Y:S02]  /*1a90*/  CS2R R70, SRZ ;  /* 0x0000000000467805 */ /* 0x000fe4000001ff00 */
        /* <DEDUP_REMOVED lines=39> */
[----:B------:R-:W-:Y:S01]  /*1d10*/  CS2R R150, SRZ ;  /* 0x0000000000967805 */ /* 0x000fe2000001ff00 */
[----:B-1----:R-:W-:Y:S06]  /*1d20*/  @!P0 BRA `(.L_x_17) ;  /* 0x0000001000948947 */ /* 0x002fec0003800000 */
[----:B------:R-:W-:-:S06]  /*1d30*/  UISETP.NE.AND UP0, UPT, UR23, 0x3, UPT ;  /* 0x000000031700788c */ /* 0x000fcc000bf05270 */
[----:B------:R-:W-:-:S13]  /*1d40*/  PLOP3.LUT P1, PT, PT, PT, UP0, 0x80, 0x0 ;  /* 0x000000000000781c */ /* 0x000fda0003f2f008 */
[----:B------:R-:W-:Y:S05]  /*1d50*/  @!P1 BRA `(.L_x_18) ;  /* 0x0000000000049947 */ /* 0x000fea0003800000 */
[----:B------:R-:W-:Y:S01]  /*1d60*/  BPT.TRAP 0x1 ;  /* 0x000000040000795c */ /* 0x000fe20000300000 */
.L_x_18:
[----:B------:R-:W-:Y:S01]  /*1d70*/  ULEA UR6, UR5, UR14, 0x3 ;  /* 0x0000000e05067291 */ /* 0x000fe2000f8e183f */
[----:B------:R-:W-:-:S05]  /*1d80*/  IMAD.U32 R0, RZ, RZ, UR4 ;  /* 0x00000004ff007e24 */ /* 0x000fca000f8e00ff */
[----:B------:R-:W-:-:S04]  /*1d90*/  SHF.L.U32 R0, R0, 0x1f, RZ ;  /* 0x0000001f00007819 */ /* 0x000fc800000006ff */
[----:B------:R0:W1:Y:S01]  /*1da0*/  SYNCS.PHASECHK.TRANS64.TRYWAIT P0, [UR6], R0 ;  /* 0x00000000ff0075a7 */ /* 0x0000620008000146 */
[----:B------:R-:W-:Y:S05]  /*1db0*/  @!P1 BRA `(.L_x_19) ;  /* 0x0000000000049947 */ /* 0x000fea0003800000 */
[----:B------:R-:W-:Y:S01]  /*1dc0*/  BPT.TRAP 0x1 ;  /* 0x000000040000795c */ /* 0x000fe20000300000 */
.L_x_19:
[----:B-1----:R-:W-:Y:S05]  /*1dd0*/  @P0 BRA `(.L_x_20) ;  /* 0x0000000000080947 */ /* 0x002fea0003800000 */
[----:B------:R-:W1:Y:S02]  /*1de0*/  SYNCS.PHASECHK.TRANS64.TRYWAIT P0, [UR6], R0 ;  /* 0x00000000ff0075a7 */ /* 0x000e640008000146 */
[----:B-1----:R-:W-:Y:S05]  /*1df0*/  @!P0 BRA `(.L_x_21) ;  /* 0x000000e4004c8947 */ /* 0x002fea0003800000 */
.L_x_20:
[----:B------:R-:W-:Y:S01]  /*1e00*/  UIADD3 UR6, UR14, 0xc100, URZ ;  /* 0x0000c1000e067890 */ /* 0x000fe2000fffe03f */
[----:B------:R-:W-:Y:S01]  /*1e10*/  WARPGROUP.ARRIVE ;  /* 0x00000000000079c5 */ /* 0x000fe20000000000 */
[----:B------:R-:W-:Y:S01]  /*1e20*/  ULOP3.LUT UR8, UR15, 0x10000, URZ, 0xfc, !UPT ;  /* 0x000100000f087892 */ /* 0x000fe2000f8efc3f */
[----:B------:R2:W-:Y:S01]  /*1e30*/  STL [R1+0x6c], RZ ;  /* 0x00006cff01007387 */ /* 0x0005e20000100800 */
[----:B------:R-:W-:Y:S01]  /*1e40*/  USHF.R.U32.HI UR6, URZ, 0x4, UR6 ;  /* 0x000000043f067899 */ /* 0x000fe20008011606 */
[----:B01----:R-:W-:Y:S01]  /*1e50*/  IMAD.MOV.U32 R0, RZ, RZ, RZ ;  /* 0x000000ffff007224 */ /* 0x003fe200078e00ff */
[----:B------:R-:W-:Y:S01]  /*1e60*/  UMOV UR9, 0x40000040 ;  /* 0x4000004000097882 */ /* 0x000fe20000000000 */
[----:B------:R-:W-:Y:S01]  /*1e70*/  UMOV UR11, 0x40000040 ;  /* 0x40000040000b7882 */ /* 0x000fe20000000000 */
[----:B------:R-:W-:Y:S01]  /*1e80*/  ULOP3.LUT UR6, UR6, 0x3fff, URZ, 0xc0, !UPT ;  /* 0x00003fff06067892 */ /* 0x000fe2000f8ec03f */
[----:B------:R2:W-:Y:S01]  /*1e90*/  STL [R1+0x68], RZ ;  /* 0x000068ff01007387 */ /* 0x0005e20000100800 */
[----:B------:R-:W-:-:S02]  /*1ea0*/  CS2R R2, SRZ ;  /* 0x0000000000027805 */ /* 0x000fc4000001ff00 */
[----:B------:R-:W-:Y:S01]  /*1eb0*/  CS2R R4, SRZ ;  /* 0x0000000000047805 */ /* 0x000fe2000001ff00 */
[----:B------:R-:W-:Y:S01]  /*1ec0*/  ULOP3.LUT UR7, UR6, 0x10000, URZ, 0xfc, !UPT ;  /* 0x0001000006077892 */ /* 0x000fe2000f8efc3f */
[----:B------:R2:W-:Y:S01]  /*1ed0*/  STL [R1+0x64], RZ ;  /* 0x000064ff01007387 */ /* 0x0005e20000100800 */
[----:B------:R-:W-:Y:S01]  /*1ee0*/  ULEA UR6, UR5, UR8, 0xa ;  /* 0x0000000805067291 */ /* 0x000fe2000f8e503f */
[----:B------:R-:W-:Y:S01]  /*1ef0*/  CS2R R6, SRZ ;  /* 0x0000000000067805 */ /* 0x000fe2000001ff00 */
[----:B------:R-:W-:Y:S01]  /*1f00*/  ULEA UR7, UR5, UR7, 0xb ;  /* 0x0000000705077291 */ /* 0x000fe2000f8e583f */
[----:B------:R2:W-:Y:S01]  /*1f10*/  STL [R1+0x60], RZ ;  /* 0x000060ff01007387 */ /* 0x0005e20000100800 */
[----:B------:R-:W-:Y:S02]  /*1f20*/  CS2R R8, SRZ ;  /* 0x0000000000087805 */ /* 0x000fe4000001ff00 */
[----:B------:R-:W-:Y:S02]  /*1f30*/  CS2R R10, SRZ ;  /* 0x00000000000a7805 */ /* 0x000fe4000001ff00 */
[----:B------:R-:W-:Y:S01]  /*1f40*/  CS2R R12, SRZ ;  /* 0x00000000000c7805 */ /* 0x000fe2000001ff00 */
[----:B------:R-:W-:Y:S01]  /*1f50*/  UMOV UR8, UR6 ;  /* 0x0000000600087c82 */ /* 0x000fe20008000000 */
[----:B------:R2:W-:Y:S01]  /*1f60*/  STL [R1+0x5c], RZ ;  /* 0x00005cff01007387 */ /* 0x0005e20000100800 */
[----:B------:R-:W-:Y:S01]  /*1f70*/  UMOV UR10, UR7 ;  /* 0x00000007000a7c82 */ /* 0x000fe20008000000 */
[----:B------:R-:W-:Y:S01]  /*1f80*/  CS2R R14, SRZ ;  /* 0x00000000000e7805 */ /* 0x000fe2000001ff00 */
[----:B------:R-:W-:Y:S01]  /*1f90*/  QGMMA.64x256x32.F32.E5M2.E5M2 R24, gdesc[UR8], RZ, !UPT ;  /* 0x03e00000081879f3 */ /* 0x000fe2000c7038ff */
[----:B------:R-:W-:Y:S01]  /*1fa0*/  UIADD3 UR8, UR6, 0x2, URZ ;  /* 0x0000000206087890 */ /* 0x000fe2000fffe03f */
[----:B------:R2:W-:Y:S01]  /*1fb0*/  STL [R1+0x58], RZ ;  /* 0x000058ff01007387 */ /* 0x0005e20000100800 */
[----:B------:R-:W-:Y:S01]  /*1fc0*/  UIADD3 UR10, UR7, 0x2, URZ ;  /* 0x00000002070a7890 */ /* 0x000fe2000fffe03f */
[----:B------:R-:W-:Y:S01]  /*1fd0*/  CS2R R16, SRZ ;  /* 0x0000000000107805 */ /* 0x000fe2000001ff00 */
[----:B------:R-:W-:Y:S01]  /*1fe0*/  UMOV UR9, 0x40000040 ;  /* 0x4000004000097882 */ /* 0x000fe20000000000 */
[----:B------:R-:W-:Y:S01]  /*1ff0*/  UMOV UR11, 0x40000040 ;  /* 0x40000040000b7882 */ /* 0x000fe20000000000 */
        /* <DEDUP_REMOVED lines=54> */
[----:B------:R-:W-:Y:S01]  /*2360*/  CS2R R226, SRZ ;  /* 0x0000000000e27805 */ /* 0x000fe2000001ff00 */
[----:B------:R-:W-:Y:S01]  /*2370*/  IMAD.MOV.U32 R228, RZ, RZ, RZ ;  /* 0x000000ffffe47224 */ /* 0x000fe200078e00ff */
[----:B------:R2:W-:Y:S04]  /*2380*/  STL [R1+0x1c], RZ ;  /* 0x00001cff01007387 */ /* 0x0005e80000100800 */
[----:B------:R2:W-:Y:S04]  /*2390*/  STL [R1+0x18], RZ ;  /* 0x000018ff01007387 */ /* 0x0005e80000100800 */
[----:B------:R2:W-:Y:S04]  /*23a0*/  STL [R1+0x14], RZ ;  /* 0x000014ff01007387 */ /* 0x0005e80000100800 */
[----:B------:R2:W-:Y:S04]  /*23b0*/  STL [R1+0x10], RZ ;  /* 0x000010ff01007387 */ /* 0x0005e80000100800 */
[----:B------:R2:W-:Y:S04]  /*23c0*/  STL [R1+0xc], RZ ;  /* 0x00000cff01007387 */ /* 0x0005e80000100800 */
[----:B------:R2:W-:Y:S04]  /*23d0*/  STL [R1+0x8], RZ ;  /* 0x000008ff01007387 */ /* 0x0005e80000100800 */
[----:B------:R2:W-:Y:S04]  /*23e0*/  STL [R1+0x4], RZ ;  /* 0x000004ff01007387 */ /* 0x0005e80000100800 */
[----:B------:R2:W-:Y:S01]  /*23f0*/  STL [R1], RZ ;  /* 0x000000ff01007387 */ /* 0x0005e20000100800 */
[----:B------:R-:W-:Y:S01]  /*2400*/  QGMMA.64x256x32.F32.E5M2.E5M2 R24, gdesc[UR8], R24 ;  /* 0x03e00000081879f3 */ /* 0x000fe20008703818 */
[----:B------:R-:W-:-:S02]  /*2410*/  UIADD3 UR8, UR6, 0x4, URZ ;  /* 0x0000000406087890 */ /* 0x000fc4000fffe03f */
[----:B------:R-:W-:Y:S01]  /*2420*/  UIADD3 UR10, UR7, 0x4, URZ ;  /* 0x00000004070a7890 */ /* 0x000fe2000fffe03f */
[----:B------:R-:W-:Y:S01]  /*2430*/  UMOV UR9, 0x40000040 ;  /* 0x4000004000097882 */ /* 0x000fe20000000000 */
[----:B------:R-:W-:-:S15]  /*2440*/  UMOV UR11, 0x40000040 ;  /* 0x40000040000b7882 */ /* 0x000fde0000000000 */
[----:B------:R-:W-:-:S08]  /*2450*/  NOP ;  /* 0x0000000000007918 */ /* 0x000fd00000000000 */
[----:B------:R-:W-:Y:S01]  /*2460*/  QGMMA.64x256x32.F32.E5M2.E5M2 R24, gdesc[UR8], R24 ;  /* 0x03e00000081879f3 */ /* 0x000fe20008703818 */
[----:B------:R-:W-:Y:S02]  /*2470*/  UIADD3 UR10, UR7, 0x6, URZ ;  /* 0x00000006070a7890 */ /* 0x000fe4000fffe03f */
[----:B------:R-:W-:Y:S01]  /*2480*/  UIADD3 UR8, UR6, 0x6, URZ ;  /* 0x0000000606087890 */ /* 0x000fe2000fffe03f */
[----:B------:R-:W-:Y:S01]  /*2490*/  ULDC UR7, c[0x0][0x50c] ;  /* 0x0001430000077ab9 */ /* 0x000fe20000000800 */
[----:B------:R-:W-:Y:S01]  /*24a0*/  UMOV UR9, 0x40000040 ;  /* 0x4000004000097882 */ /* 0x000fe20000000000 */
[----:B------:R-:W-:Y:S01]  /*24b0*/  UISETP.NE.AND UP0, UPT, UR7, 0x4, UPT ;  /* 0x000000040700788c */ /* 0x000fe2000bf05270 */
[----:B------:R-:W-:Y:S01]  /*24c0*/  UMOV UR11, 0x40000040 ;  /* 0x40000040000b7882 */ /* 0x000fe20000000000 */
[----:B------:R-:W-:Y:S02]  /*24d0*/  UMOV UR6, 0x4 ;  /* 0x0000000400067882 */ /* 0x000fe40000000000 */
[----:B------:R-:W-:-:S06]  /*24e0*/  USEL UR7, URZ, 0x1, UP0 ;  /* 0x000000013f077887 */ /* 0x000fcc0008000000 */
[----:B------:R-:W-:-:S12]  /*24f0*/  ISETP.NE.AND P0, PT, RZ, UR7, PT ;  /* 0x00000007ff007c0c */ /* 0x000fd8000bf05270 */
[----:B------:R-:W-:Y:S01]  /*2500*/  QGMMA.64x256x32.F32.E5M2.E5M2 R24, gdesc[UR8], R24, gsb0 ;  /* 0x03e00000081879f3 */ /* 0x000fe20008003818 */
[----:B--2---:R-:W-:Y:S05]  /*2510*/  @!P0 BRA `(.L_x_22) ;  /* 0x0000000800808947 */ /* 0x004fea0003800000 */
[----:B------:R-:W-:Y:S02]  /*2520*/  WARPGROUP.DEPBAR.LE gsb0, 0x0 ;  /* 0x00008000000079c5 */ /* 0x000fe40000010000 */
[----:B------:R-:W-:-:S01]  /*2530*/  FADD R227, RZ, R25 ;  /* 0x00000019ffe37221 */ /* 0x000fc20000000000 */
[----:B------:R-:W-:Y:S01]  /*2540*/  FADD R228, RZ, R24 ;  /* 0x00000018ffe47221 */ /* 0x000fe20000000000 */
[----:B------:R-:W-:-:S01]  /*2550*/  FADD R226, RZ, R26 ;  /* 0x0000001affe27221 */ /* 0x000fc20000000000 */
[----:B------:R-:W-:Y:S01]  /*2560*/  FADD R225, RZ, R27 ;  /* 0x0000001bffe17221 */ /* 0x000fe20000000000 */
[----:B------:R-:W-:-:S01]  /*2570*/  FADD R224, RZ, R28 ;  /* 0x0000001cffe07221 */ /* 0x000fc20000000000 */
[----:B------:R0:W-:Y:S01]  /*2580*/  STL [R1+0x88], R227 ;  /* 0x000088e301007387 */ /* 0x0001e20000100800 */
[----:B------:R-:W-:-:S01]  /*2590*/  FADD R223, RZ, R29 ;  /* 0x0000001dffdf7221 */ /* 0x000fc20000000000 */
[----:B------:R-:W-:Y:S01]  /*25a0*/  FADD R222, RZ, R30 ;  /* 0x0000001effde7221 */ /* 0x000fe20000000000 */
[----:B------:R-:W-:-:S01]  /*25b0*/  FADD R221, RZ, R31 ;  /* 0x0000001fffdd7221 */ /* 0x000fc20000000000 */
[----:B------:R-:W-:Y:S01]  /*25c0*/  FADD R220, RZ, R32 ;  /* 0x00000020ffdc7221 */ /* 0x000fe20000000000 */
[----:B------:R-:W-:-:S01]  /*25d0*/  FADD R219, RZ, R33 ;  /* 0x00000021ffdb7221 */ /* 0x000fc20000000000 */
[----:B------:R-:W-:Y:S01]  /*25e0*/  FADD R218, RZ, R34 ;  /* 0x00000022ffda7221 */ /* 0x000fe20000000000 */
[----:B------:R-:W-:-:S01]  /*25f0*/  FADD R217, RZ, R35 ;  /* 0x00000023ffd97221 */ /* 0x000fc20000000000 */
[----:B------:R-:W-:Y:S01]  /*2600*/  FADD R216, RZ, R36 ;  /* 0x00000024ffd87221 */ /* 0x000fe20000000000 */
[----:B------:R-:W-:-:S01]  /*2610*/  FADD R215, RZ, R37 ;  /* 0x00000025ffd77221 */ /* 0x000fc20000000000 */
[----:B0-----:R-:W-:Y:S01]  /*2620*/  FADD R227, RZ, R124 ;  /* 0x0000007cffe37221 */ /* 0x001fe20000000000 */
[----:B------:R-:W-:-:S01]  /*2630*/  FADD R214, RZ, R38 ;  /* 0x00000026ffd67221 */ /* 0x000fc20000000000 */
[----:B------:R-:W-:Y:S01]  /*2640*/  FADD R213, RZ, R39 ;  /* 0x00000027ffd57221 */ /* 0x000fe20000000000 */
[----:B------:R-:W-:-:S01]  /*2650*/  FADD R212, RZ, R40 ;  /* 0x00000028ffd47221 */ /* 0x000fc20000000000 */
[----:B------:R-:W-:Y:S01]  /*2660*/  FADD R211, RZ, R41 ;  /* 0x00000029ffd37221 */ /* 0x000fe20000000000 */
[----:B------:R0:W-:Y:S01]  /*2670*/  STL [R1], R227 ;  /* 0x000000e301007387 */ /* 0x0001e20000100800 */
        /* <DEDUP_REMOVED lines=94> */
[----:B0-----:R-:W-:-:S05]  /*2c60*/  FADD R227, RZ, R131 ;  /* 0x00000083ffe37221 */ /* 0x001fca0000000000 */
[----:B------:R0:W-:Y:S02]  /*2c70*/  STL [R1+0x1c], R227 ;  /* 0x00001ce301007387 */ /* 0x0001e40000100800 */
        /* <DEDUP_REMOVED lines=39> */
[----:B------:R0:W-:Y:S04]  /*2ef0*/  STL [R1+0x6c], R227 ;  /* 0x00006ce301007387 */ /* 0x0001e80000100800 */
[----:B0-----:R0:W5:Y:S01]  /*2f00*/  LDL.LU R227, [R1+0x88] ;  /* 0x0000880001e37983 */ /* 0x0011620000300800 */
[----:B------:R-:W-:-:S05]  /*2f10*/  UMOV UR6, URZ ;  /* 0x0000003f00067c82 */ /* 0x000fca0008000000 */
.L_x_22:
[----:B------:R-:W-:Y:S01]  /*2f20*/  UIADD3 UR16, UR5, 0x1, URZ ;  /* 0x0000000105107890 */ /* 0x000fe2000fffe03f */
[----:B------:R-:W-:-:S03]  /*2f30*/  UMOV UR8, 0x1 ;  /* 0x0000000100087882 */ /* 0x000fc60000000000 */
[----:B------:R-:W-:-:S04]  /*2f40*/  UISETP.NE.AND UP0, UPT, UR16, 0x3, UPT ;  /* 0x000000031000788c */ /* 0x000fc8000bf05270 */
[----:B------:R-:W-:Y:S02]  /*2f50*/  USEL UR17, URZ, 0x1, UP0 ;  /* 0x000000013f117887 */ /* 0x000fe40008000000 */
[----:B------:R-:W-:Y:S02]  /*2f60*/  USEL UR16, UR16, URZ, UP0 ;  /* 0x0000003f10107287 */ /* 0x000fe40008000000 */
[----:B------:R-:W-:-:S12]  /*2f70*/  ULOP3.LUT UR17, UR4, UR17, URZ, 0x3c, !UPT ;  /* 0x0000001104117292 */ /* 0x000fd8000f8e3c3f */
.L_x_17:
[----:B------:R-:W-:-:S04]  /*2f80*/  UISETP.LT.AND UP0, UPT, UR12, 0x1, UPT ;  /* 0x000000010c00788c */ /* 0x000fc8000bf01270 */
[----:B------:R-:W-:-:S04]  /*2f90*/  USEL UR9, UR12, 0x1, UP0 ;  /* 0x000000010c097887 */ /* 0x000fc80008000000 */
[----:B------:R-:W-:-:S04]  /*2fa0*/  UIADD3 UR9, UR12, -UR9, URZ ;  /* 0x800000090c097290 */ /* 0x000fc8000fffe03f */
[----:B------:R-:W-:-:S06]  /*2fb0*/  UISETP.GE.AND UP0, UPT, UR9, 0x1, UPT ;  /* 0x000000010900788c */ /* 0x000fcc000bf06270 */
[----:B------:R-:W-:-:S13]  /*2fc0*/  PLOP3.LUT P0, PT, PT, PT, UP0, 0x80, 0x0 ;  /* 0x000000000000781c */ /* 0x000fda0003f0f008 */
[----:B------:R-:W-:Y:S05]  /*2fd0*/  @!P0 BRA `(.L_x_23) ;  /* 0x0000001000dc8947 */ /* 0x000fea0003800000 */
[----:B------:R-:W-:Y:S01]  /*2fe0*/  UMOV UR24, UR9 ;  /* 0x0000000900187c82 */ /* 0x000fe20008000000 */
[----:B------:R-:W-:Y:S01]  /*2ff0*/  UMOV UR25, UR5 ;  /* 0x0000000500197c82 */ /* 0x000fe20008000000 */
[----:B------:R-:W-:-:S05]  /*3000*/  ULDC UR27, c[0x0][0x50c] ;  /* 0x00014300001b7ab9 */ /* 0x000fca0000000800 */
.L_x_31:
[----:B------:R-:W-:-:S06]  /*3010*/  UISETP.NE.AND UP0, UPT, UR23, 0x3, UPT ;  /* 0x000000031700788c */ /* 0x000fcc000bf05270 */
[----:B------:R-:W-:-:S13]  /*3020*/  PLOP3.LUT P1, PT, PT, PT, UP0, 0x80, 0x0 ;  /* 0x000000000000781c */ /* 0x000fda0003f2f008 */
[----:B-----5:R-:W-:Y:S05]  /*3030*/  @!P1 BRA `(.L_x_24) ;  /* 0x0000000000049947 */ /* 0x020fea0003800000 */
[----:B------:R-:W-:Y:S01]  /*3040*/  BPT.TRAP 0x1 ;  /* 0x000000040000795c */ /* 0x000fe20000300000 */
.L_x_24:
[----:B------:R-:W1:Y:S01]  /*3050*/  S2UR UR9, SR_CgaCtaId ;  /* 0x00000000000979c3 */ /* 0x000e620000008800 */
[----:B------:R-:W-:Y:S01]  /*3060*/  UMOV UR14, 0x400 ;  /* 0x00000400000e7882 */ /* 0x000fe20000000000 */
[----:B------:R-:W-:-:S05]  /*3070*/  IMAD.U32 R229, RZ, RZ, UR17 ;  /* 0x00000011ffe57e24 */ /* 0x000fca000f8e00ff */
[----:B------:R-:W-:Y:S01]  /*3080*/  SHF.L.U32 R229, R229, 0x1f, RZ ;  /* 0x0000001fe5e57819 */ /* 0x000fe200000006ff */
[----:B-1----:R-:W-:-:S04]  /*3090*/  ULEA UR14, UR9, UR14, 0x18 ;  /* 0x0000000e090e7291 */ /* 0x002fc8000f8ec03f */
[----:B------:R-:W-:-:S09]  /*30a0*/  ULEA UR9, UR16, UR14, 0x3 ;  /* 0x0000000e10097291 */ /* 0x000fd2000f8e183f */
[----:B------:R1:W2:Y:S01]  /*30b0*/  SYNCS.PHASECHK.TRANS64.TRYWAIT P0, [UR9], R229 ;  /* 0x000000e5ff0075a7 */ /* 0x0002a20008000149 */
[----:B------:R-:W-:Y:S05]  /*30c0*/  @!P1 BRA `(.L_x_25) ;  /* 0x0000000000049947 */ /* 0x000fea0003800000 */
[----:B------:R-:W-:Y:S01]  /*30d0*/  BPT.TRAP 0x1 ;  /* 0x000000040000795c */ /* 0x000fe20000300000 */
.L_x_25:
[----:B--2---:R-:W-:Y:S05]  /*30e0*/  @P0 BRA `(.L_x_26) ;  /* 0x0000000000080947 */ /* 0x004fea0003800000 */
[----:B------:R-:W2:Y:S02]  /*30f0*/  SYNCS.PHASECHK.TRANS64.TRYWAIT P0, [UR9], R229 ;  /* 0x000000e5ff0075a7 */ /* 0x000ea40008000149 */
[----:B--2---:R-:W-:Y:S05]  /*3100*/  @!P0 BRA `(.L_x_27) ;  /* 0x000000d000a08947 */ /* 0x004fea0003800000 */
.L_x_26:
[----:B------:R-:W-:Y:S01]  /*3110*/  UIADD3 UR9, UR14, 0xc100, URZ ;  /* 0x0000c1000e097890 */ /* 0x000fe2000fffe03f */
[----:B------:R-:W-:Y:S01]  /*3120*/  WARPGROUP.ARRIVE ;  /* 0x00000000000079c5 */ /* 0x000fe20000000000 */
[----:B------:R-:W-:Y:S02]  /*3130*/  UISETP.NE.AND UP0, UPT, UR7, URZ, UPT ;  /* 0x0000003f0700728c */ /* 0x000fe4000bf05270 */
[----:B------:R-:W-:Y:S02]  /*3140*/  USHF.R.U32.HI UR9, URZ, 0x4, UR9 ;  /* 0x000000043f097899 */ /* 0x000fe40008011609 */
[----:B------:R-:W-:Y:S02]  /*3150*/  USEL UR8, UR8, URZ, !UP0 ;  /* 0x0000003f08087287 */ /* 0x000fe4000c000000 */
[----:B------:R-:W-:Y:S02]  /*3160*/  ULOP3.LUT UR9, UR9, 0x3fff, URZ, 0xc0, !UPT ;  /* 0x00003fff09097892 */ /* 0x000fe4000f8ec03f */
[----:B------:R-:W-:-:S02]  /*3170*/  ULOP3.LUT UR7, UR15, 0x10000, URZ, 0xfc, !UPT ;  /* 0x000100000f077892 */ /* 0x000fc4000f8efc3f */
[----:B------:R-:W-:Y:S02]  /*3180*/  ULOP3.LUT UR9, UR9, 0x10000, URZ, 0xfc, !UPT ;  /* 0x0001000009097892 */ /* 0x000fe4000f8efc3f */
[----:B------:R-:W-:Y:S02]  /*3190*/  UISETP.NE.U32.AND UP0, UPT, UR8, URZ, UPT ;  /* 0x0000003f0800728c */ /* 0x000fe4000bf05070 */
[----:B------:R-:W-:Y:S02]  /*31a0*/  ULEA UR7, UR16, UR7, 0xa ;  /* 0x0000000710077291 */ /* 0x000fe4000f8e503f */
[----:B------:R-:W-:Y:S01]  /*31b0*/  ULEA UR26, UR16, UR9, 0xb ;  /* 0x00000009101a7291 */ /* 0x000fe2000f8e583f */
[----:B------:R-:W-:Y:S02]  /*31c0*/  UMOV UR11, 0x40000040 ;  /* 0x40000040000b7882 */ /* 0x000fe40000000000 */
[----:B------:R-:W-:Y:S01]  /*31d0*/  UMOV UR9, 0x40000040 ;  /* 0x4000004000097882 */ /* 0x000fe20000000000 */
[----:B------:R-:W-:Y:S01]  /*31e0*/  UIADD3 UR6, UR6, 0x4, URZ ;  /* 0x0000000406067890 */ /* 0x000fe2000fffe03f */
[----:B------:R-:W-:-:S02]  /*31f0*/  UMOV UR8, UR7 ;  /* 0x0000000700087c82 */ /* 0x000fc40008000000 */
[----:B------:R-:W-:Y:S02]  /*3200*/  UMOV UR10, UR26 ;  /* 0x0000001a000a7c82 */ /* 0x000fe40008000000 */
[----:B------:R-:W-:Y:S01]  /*3210*/  QGMMA.64x256x32.F32.E5M2.E5M2 R24, gdesc[UR8], R24, UP0 ;  /* 0x03e00000081879f3 */ /* 0x000fe2000bf03818 */
[----:B------:R-:W-:Y:S02]  /*3220*/  UIADD3 UR8, UR7, 0x2, URZ ;  /* 0x0000000207087890 */ /* 0x000fe4000fffe03f */
[----:B------:R-:W-:Y:S01]  /*3230*/  UIADD3 UR10, UR26, 0x2, URZ ;  /* 0x000000021a0a7890 */ /* 0x000fe2000fffe03f */
[----:B------:R-:W-:Y:S01]  /*3240*/  UMOV UR9, 0x40000040 ;  /* 0x4000004000097882 */ /* 0x000fe20000000000 */
[----:B------:R-:W-:Y:S01]  /*3250*/  UMOV UR11, 0x40000040 ;  /* 0x40000040000b7882 */ /* 0x000fe20000000000 */
[----:B------:R-:W-:-:S15]  /*3260*/  UISETP.NE.AND UP0, UPT, UR6, UR27, UPT ;  /* 0x0000001b0600728c */ /* 0x000fde000bf05270 */
[----:B------:R-:W-:-:S07]  /*3270*/  NOP ;  /* 0x0000000000007918 */ /* 0x000fce0000000000 */
[----:B------:R-:W-:Y:S01]  /*3280*/  QGMMA.64x256x32.F32.E5M2.E5M2 R24, gdesc[UR8], R24 ;  /* 0x03e00000081879f3 */ /* 0x000fe20008703818 */
[----:B------:R-:W-:Y:S02]  /*3290*/  UIADD3 UR8, UR7, 0x4, URZ ;  /* 0x0000000407087890 */ /* 0x000fe4000fffe03f */
[----:B------:R-:W-:Y:S01]  /*32a0*/  UIADD3 UR10, UR26, 0x4, URZ ;  /* 0x000000041a0a7890 */ /* 0x000fe2000fffe03f */
[----:B------:R-:W-:Y:S01]  /*32b0*/  UMOV UR9, 0x40000040 ;  /* 0x4000004000097882 */ /* 0x000fe20000000000 */
[----:B------:R-:W-:-:S15]  /*32c0*/  UMOV UR11, 0x40000040 ;  /* 0x40000040000b7882 */ /* 0x000fde0000000000 */
[----:B------:R-:W-:-:S08]  /*32d0*/  NOP ;  /* 0x0000000000007918 */ /* 0x000fd00000000000 */
[----:B------:R-:W-:Y:S01]  /*32e0*/  QGMMA.64x256x32.F32.E5M2.E5M2 R24, gdesc[UR8], R24 ;  /* 0x03e00000081879f3 */ /* 0x000fe20008703818 */
[----:B------:R-:W-:Y:S02]  /*32f0*/  UIADD3 UR8, UR7, 0x6, URZ ;  /* 0x0000000607087890 */ /* 0x000fe4000fffe03f */
[----:B------:R-:W-:Y:S01]  /*3300*/  UIADD3 UR10, UR26, 0x6, URZ ;  /* 0x000000061a0a7890 */ /* 0x000fe2000fffe03f */
[----:B------:R-:W-:Y:S01]  /*3310*/  UMOV UR9, 0x40000040 ;  /* 0x4000004000097882 */ /* 0x000fe20000000000 */
[----:B------:R-:W-:Y:S01]  /*3320*/  UMOV UR11, 0x40000040 ;  /* 0x40000040000b7882 */ /* 0x000fe20000000000 */
[----:B------:R-:W-:-:S06]  /*3330*/  USEL UR7, URZ, 0x1, UP0 ;  /* 0x000000013f077887 */ /* 0x000fcc0008000000 */
[----:B------:R-:W-:-:S15]  /*3340*/  ISETP.NE.AND P0, PT, RZ, UR7, PT ;  /* 0x00000007ff007c0c */ /* 0x000fde000bf05270 */
[----:B------:R-:W-:-:S01]  /*3350*/  NOP ;  /* 0x0000000000007918 */ /* 0x000fc20000000000 */
[----:B------:R-:W-:Y:S03]  /*3360*/  QGMMA.64x256x32.F32.E5M2.E5M2 R24, gdesc[UR8], R24, gsb0 ;  /* 0x03e00000081879f3 */ /* 0x000fe60008003818 */
[----:B------:R-:W-:Y:S02]  /*3370*/  WARPGROUP.DEPBAR.LE gsb0, 0x1 ;  /* 0x00008000000079c5 */ /* 0x000fe40000010100 */
[----:B------:R-:W-:Y:S05]  /*3380*/  @!P0 BRA `(.L_x_28) ;  /* 0x0000000c00708947 */ /* 0x000fea0003800000 */
[----:B------:R-:W-:Y:S02]  /*3390*/  WARPGROUP.DEPBAR.LE gsb0, 0x0 ;  /* 0x00008000000079c5 */ /* 0x000fe40000010000 */
[----:B-----5:R-:W-:-:S01]  /*33a0*/  FADD R227, R25, R227 ;  /* 0x000000e319e37221 */ /* 0x020fc20000000000 */
[----:B------:R-:W-:Y:S01]  /*33b0*/  FADD R226, R26, R226 ;  /* 0x000000e21ae27221 */ /* 0x000fe20000000000 */
[----:B------:R-:W-:-:S01]  /*33c0*/  FADD R225, R27, R225 ;  /* 0x000000e11be17221 */ /* 0x000fc20000000000 */
[----:B------:R-:W-:Y:S01]  /*33d0*/  FADD R224, R28, R224 ;  /* 0x000000e01ce07221 */ /* 0x000fe20000000000 */
[----:B------:R-:W-:-:S01]  /*33e0*/  FADD R223, R29, R223 ;  /* 0x000000df1ddf7221 */ /* 0x000fc20000000000 */
[----:B------:R2:W-:Y:S01]  /*33f0*/  STL [R1+0x88], R227 ;  /* 0x000088e301007387 */ /* 0x0005e20000100800 */
[----:B------:R-:W-:-:S01]  /*3400*/  FADD R222, R30, R222 ;  /* 0x000000de1ede7221 */ /* 0x000fc20000000000 */
[----:B------:R-:W-:Y:S01]  /*3410*/  FADD R221, R31, R221 ;  /* 0x000000dd1fdd7221 */ /* 0x000fe20000000000 */
[----:B------:R-:W-:-:S01]  /*3420*/  FADD R220, R32, R220 ;  /* 0x000000dc20dc7221 */ /* 0x000fc20000000000 */
[----:B------:R-:W-:Y:S01]  /*3430*/  FADD R219, R33, R219 ;  /* 0x000000db21db7221 */ /* 0x000fe20000000000 */
[----:B------:R-:W-:-:S01]  /*3440*/  FADD R218, R34, R218 ;  /* 0x000000da22da7221 */ /* 0x000fc20000000000 */
[----:B------:R-:W-:Y:S01]  /*3450*/  FADD R217, R35, R217 ;  /* 0x000000d923d97221 */ /* 0x000fe20000000000 */
[----:B------:R-:W-:-:S01]  /*3460*/  FADD R216, R36, R216 ;  /* 0x000000d824d87221 */ /* 0x000fc20000000000 */
[----:B------:R-:W-:Y:S01]  /*3470*/  FADD R215, R37, R215 ;  /* 0x000000d725d77221 */ /* 0x000fe20000000000 */
[----:B------:R-:W-:-:S01]  /*3480*/  FADD R214, R38, R214 ;  /* 0x000000d626d67221 */ /* 0x000fc20000000000 */
[----:B--2---:R-:W2:Y:S01]  /*3490*/  LDL.LU R227, [R1+0x28] ;  /* 0x0000280001e37983 */ /* 0x004ea20000300800 */
[----:B------:R-:W-:-:S01]  /*34a0*/  FADD R213, R39, R213 ;  /* 0x000000d527d57221 */ /* 0x000fc20000000000 */
[----:B------:R-:W-:Y:S01]  /*34b0*/  FADD R212, R40, R212 ;  /* 0x000000d428d47221 */ /* 0x000fe20000000000 */
[----:B------:R-:W-:-:S01]  /*34c0*/  FADD R211, R41, R211 ;  /* 0x000000d329d37221 */ /* 0x000fc20000000000 */
[----:B------:R3:W-:Y:S01]  /*34d0*/  STL [R1+0x8c], R226 ;  /* 0x00008ce201007387 */ /* 0x0007e20000100800 */
[----:B------:R-:W-:-:S03]  /*34e0*/  FADD R228, R24, R228 ;  /* 0x000000e418e47221 */ /* 0x000fc60000000000 */
[----:B---3--:R-:W3:Y:S04]  /*34f0*/  LDL.LU R226, [R1+0x24] ;  /* 0x0000240001e27983 */ /* 0x008ee80000300800 */
[----:B------:R4:W-:Y:S04]  /*3500*/  STL [R1+0x90], R225 ;  /* 0x000090e101007387 */ /* 0x0009e80000100800 */
[----:B----4-:R-:W4:Y:S04]  /*3510*/  LDL.LU R225, [R1+0x20] ;  /* 0x0000200001e17983 */ /* 0x010f280000300800 */
[----:B------:R0:W-:Y:S04]  /*3520*/  STL [R1+0x94], R224 ;  /* 0x000094e001007387 */ /* 0x0001e80000100800 */
[----:B0-----:R-:W4:Y:S04]  /*3530*/  LDL.LU R224, [R1+0x1c] ;  /* 0x00001c0001e07983 */ /* 0x001f280000300800 */
        /* <DEDUP_REMOVED lines=13> */
[----:B0-----:R-:W4:Y:S04]  /*3610*/  LDL.LU R217, [R1] ;  /* 0x0000000001d97983 */ /* 0x001f280000300800 */
[----:B------:R-:W-:Y:S04]  /*3620*/  STL [R1+0xb4], R216 ;  /* 0x0000b4d801007387 */ /* 0x000fe80000100800 */
[----:B------:R-:W-:Y:S04]  /*3630*/  STL [R1+0xb8], R215 ;  /* 0x0000b8d701007387 */ /* 0x000fe80000100800 */
[----:B------:R-:W-:Y:S04]  /*3640*/  STL [R1+0xbc], R214 ;  /* 0x0000bcd601007387 */ /* 0x000fe80000100800 */
[----:B------:R-:W-:Y:S04]  /*3650*/  STL [R1+0xc0], R213 ;  /* 0x0000c0d501007387 */ /* 0x000fe80000100800 */
[----:B------:R-:W-:Y:S04]  /*3660*/  STL [R1+0xc4], R212 ;  /* 0x0000c4d401007387 */ /* 0x000fe80000100800 */
[----:B------:R0:W-:Y:S01]  /*3670*/  STL [R1+0xc8], R211 ;  /* 0x0000c8d301007387 */ /* 0x0001e20000100800 */
[----:B--2---:R-:W-:-:S01]  /*3680*/  FADD R227, R134, R227 ;  /* 0x000000e386e37221 */ /* 0x004fc20000000000 */
[----:B---3--:R-:W-:Y:S01]  /*3690*/  FADD R226, R133, R226 ;  /* 0x000000e285e27221 */ /* 0x008fe20000000000 */
[----:B----4-:R-:W-:-:S01]  /*36a0*/  FADD R225, R132, R225 ;  /* 0x000000e184e17221 */ /* 0x010fc20000000000 */
[----:B------:R-:W-:Y:S01]  /*36b0*/  FADD R224, R131, R224 ;  /* 0x000000e083e07221 */ /* 0x000fe20000000000 */
[----:B------:R-:W-:-:S01]  /*36c0*/  FADD R223, R130, R223 ;  /* 0x000000df82df7221 */ /* 0x000fc20000000000 */
[----:B------:R-:W-:Y:S01]  /*36d0*/  FADD R222, R129, R222 ;  /* 0x000000de81de7221 */ /* 0x000fe20000000000 */
[----:B------:R-:W-:-:S01]  /*36e0*/  FADD R221, R128, R221 ;  /* 0x000000dd80dd7221 */ /* 0x000fc20000000000 */
[----:B------:R-:W-:Y:S01]  /*36f0*/  FADD R220, R127, R220 ;  /* 0x000000dc7fdc7221 */ /* 0x000fe20000000000 */
[----:B------:R-:W-:-:S01]  /*3700*/  FADD R219, R126, R219 ;  /* 0x000000db7edb7221 */ /* 0x000fc20000000000 */
[----:B------:R-:W-:Y:S01]  /*3710*/  FADD R218, R125, R218 ;  /* 0x000000da7dda7221 */ /* 0x000fe20000000000 */
[----:B------:R-:W-:-:S05]  /*3720*/  FADD R217, R124, R217 ;  /* 0x000000d97cd97221 */ /* 0x000fca0000000000 */
[----:B------:R2:W-:Y:S04]  /*3730*/  STL [R1], R217 ;  /* 0x000000d901007387 */ /* 0x0005e80000100800 */
[----:B------:R3:W-:Y:S04]  /*3740*/  STL [R1+0x4], R218 ;  /* 0x000004da01007387 */ /* 0x0007e80000100800 */
[----:B------:R4:W-:Y:S04]  /*3750*/  STL [R1+0x8], R219 ;  /* 0x000008db01007387 */ /* 0x0009e80000100800 */
[----:B------:R1:W-:Y:S04]  /*3760*/  STL [R1+0xc], R220 ;  /* 0x00000cdc01007387 */ /* 0x0003e80000100800 */
[----:B------:R1:W-:Y:S04]  /*3770*/  STL [R1+0x10], R221 ;  /* 0x000010dd01007387 */ /* 0x0003e80000100800 */
[----:B------:R1:W-:Y:S04]  /*3780*/  STL [R1+0x14], R222 ;  /* 0x000014de01007387 */ /* 0x0003e80000100800 */
[----:B------:R1:W-:Y:S04]  /*3790*/  STL [R1+0x18], R223 ;  /* 0x000018df01007387 */ /* 0x0003e80000100800 */
[----:B------:R1:W-:Y:S04]  /*37a0*/  STL [R1+0x1c], R224 ;  /* 0x00001ce001007387 */ /* 0x0003e80000100800 */
[----:B0-----:R-:W4:Y:S04]  /*37b0*/  LDL.LU R211, [R1+0x2c] ;  /* 0x00002c0001d37983 */ /* 0x001f280000300800 */
[----:B------:R0:W-:Y:S04]  /*37c0*/  STL [R1+0x20], R225 ;  /* 0x000020e101007387 */ /* 0x0001e80000100800 */
[----:B------:R-:W4:Y:S04]  /*37d0*/  LDL.LU R212, [R1+0x30] ;  /* 0x0000300001d47983 */ /* 0x000f280000300800 */
[----:B------:R0:W-:Y:S04]  /*37e0*/  STL [R1+0x24], R226 ;  /* 0x000024e201007387 */ /* 0x0001e80000100800 */
[----:B------:R-:W4:Y:S04]  /*37f0*/  LDL.LU R213, [R1+0x34] ;  /* 0x0000340001d57983 */ /* 0x000f280000300800 */
[----:B------:R0:W-:Y:S04]  /*3800*/  STL [R1+0x28], R227 ;  /* 0x000028e301007387 */ /* 0x0001e80000100800 */
[----:B------:R-:W4:Y:S04]  /*3810*/  LDL.LU R214, [R1+0x38] ;  /* 0x0000380001d67983 */ /* 0x000f280000300800 */
[----:B------:R-:W4:Y:S04]  /*3820*/  LDL.LU R215, [R1+0x3c] ;  /* 0x00003c0001d77983 */ /* 0x000f280000300800 */
[----:B------:R-:W4:Y:S04]  /*3830*/  LDL.LU R216, [R1+0x40] ;  /* 0x0000400001d87983 */ /* 0x000f280000300800 */
[----:B--2---:R-:W2:Y:S04]  /*3840*/  LDL.LU R217, [R1+0x44] ;  /* 0x0000440001d97983 */ /* 0x004ea80000300800 */
[----:B---3--:R-:W3:Y:S04]  /*3850*/  LDL.LU R218, [R1+0x48] ;  /* 0x0000480001da7983 */ /* 0x008ee80000300800 */
[----:B----4-:R-:W4:Y:S04]  /*3860*/  LDL.LU R219, [R1+0x4c] ;  /* 0x00004c0001db7983 */ /* 0x010f280000300800 */
[----:B-1----:R-:W4:Y:S04]  /*3870*/  LDL.LU R220, [R1+0x50] ;  /* 0x0000500001dc7983 */ /* 0x002f280000300800 */
[----:B------:R-:W4:Y:S04]  /*3880*/  LDL.LU R221, [R1+0x54] ;  /* 0x0000540001dd7983 */ /* 0x000f280000300800 */
[----:B------:R-:W4:Y:S04]  /*3890*/  LDL.LU R222, [R1+0x58] ;  /* 0x0000580001de7983 */ /* 0x000f280000300800 */
[----:B------:R-:W4:Y:S04]  /*38a0*/  LDL.LU R223, [R1+0x5c] ;  /* 0x00005c0001df7983 */ /* 0x000f280000300800 */
[----:B------:R-:W4:Y:S04]  /*38b0*/  LDL.LU R224, [R1+0x60] ;  /* 0x0000600001e07983 */ /* 0x000f280000300800 */
[----:B0-----:R-:W4:Y:S04]  /*38c0*/  LDL.LU R225, [R1+0x64] ;  /* 0x0000640001e17983 */ /* 0x001f280000300800 */
[----:B------:R-:W4:Y:S04]  /*38d0*/  LDL.LU R226, [R1+0x68] ;  /* 0x0000680001e27983 */ /* 0x000f280000300800 */
[----:B------:R-:W4:Y:S01]  /*38e0*/  LDL.LU R227, [R1+0x6c] ;  /* 0x00006c0001e37983 */ /* 0x000f220000300800 */
[----:B------:R-:W-:-:S05]  /*38f0*/  FADD R211, R135, R211 ;  /* 0x000000d387d37221 */ /* 0x000fca0000000000 */
[----:B------:R0:W-:Y:S01]  /*3900*/  STL [R1+0x2c], R211 ;  /* 0x00002cd301007387 */ /* 0x0001e20000100800 */
[----:B------:R-:W-:-:S03]  /*3910*/  FADD R212, R136, R212 ;  /* 0x000000d488d47221 */ /* 0x000fc60000000000 */
[----:B0-----:R0:W5:Y:S01]  /*3920*/  LDL.LU R211, [R1+0xc8] ;  /* 0x0000c80001d37983 */ /* 0x0011620000300800 */
[----:B------:R-:W-:-:S03]  /*3930*/  FADD R213, R137, R213 ;  /* 0x000000d589d57221 */ /* 0x000fc60000000000 */
[----:B------:R1:W-:Y:S01]  /*3940*/  STL [R1+0x30], R212 ;  /* 0x000030d401007387 */ /* 0x0003e20000100800 */
[----:B------:R-:W-:-:S01]  /*3950*/  FADD R214, R138, R214 ;  /* 0x000000d68ad67221 */ /* 0x000fc20000000000 */
[----:B------:R-:W-:Y:S02]  /*3960*/  FADD R215, R139, R215 ;  /* 0x000000d78bd77221 */ /* 0x000fe40000000000 */
[----:B-1----:R0:W5:Y:S01]  /*3970*/  LDL.LU R212, [R1+0xc4] ;  /* 0x0000c40001d47983 */ /* 0x0021620000300800 */
[----:B------:R-:W-:-:S03]  /*3980*/  FADD R216, R140, R216 ;  /* 0x000000d88cd87221 */ /* 0x000fc60000000000 */
[----:B------:R1:W-:Y:S01]  /*3990*/  STL [R1+0x34], R213 ;  /* 0x000034d501007387 */ /* 0x0003e20000100800 */
[----:B--2---:R-:W-:-:S03]  /*39a0*/  FADD R217, R141, R217 ;  /* 0x000000d98dd97221 */ /* 0x004fc60000000000 */
[----:B-1----:R0:W5:Y:S01]  /*39b0*/  LDL.LU R213, [R1+0xc0] ;  /* 0x0000c00001d57983 */ /* 0x0021620000300800 */
[----:B---3--:R-:W-:-:S03]  /*39c0*/  FADD R218, R142, R218 ;  /* 0x000000da8eda7221 */ /* 0x008fc60000000000 */
[----:B------:R1:W-:Y:S01]  /*39d0*/  STL [R1+0x38], R214 ;  /* 0x000038d601007387 */ /* 0x0003e20000100800 */
[----:B----4-:R-:W-:-:S01]  /*39e0*/  FADD R219, R143, R219 ;  /* 0x000000db8fdb7221 */ /* 0x010fc20000000000 */
[----:B------:R-:W-:Y:S02]  /*39f0*/  FADD R220, R144, R220 ;  /* 0x000000dc90dc7221 */ /* 0x000fe40000000000 */
[----:B-1----:R0:W5:Y:S04]  /*3a00*/  LDL.LU R214, [R1+0xbc] ;  /* 0x0000bc0001d67983 */ /* 0x0021680000300800 */
[----:B------:R1:W-:Y:S01]  /*3a10*/  STL [R1+0x3c], R215 ;  /* 0x00003cd701007387 */ /* 0x0003e20000100800 */
[----:B------:R-:W-:-:S01]  /*3a20*/  FADD R221, R145, R221 ;  /* 0x000000dd91dd7221 */ /* 0x000fc20000000000 */
[----:B------:R-:W-:-:S02]  /*3a30*/  FADD R222, R146, R222 ;  /* 0x000000de92de7221 */ /* 0x000fc40000000000 */
[----:B-1----:R0:W5:Y:S04]  /*3a40*/  LDL.LU R215, [R1+0xb8] ;  /* 0x0000b80001d77983 */ /* 0x0021680000300800 */
[----:B------:R1:W-:Y:S01]  /*3a50*/  STL [R1+0x40], R216 ;  /* 0x000040d801007387 */ /* 0x0003e20000100800 */
[----:B------:R-:W-:-:S03]  /*3a60*/  FADD R223, R147, R223 ;  /* 0x000000df93df7221 */ /* 0x000fc60000000000 */
        /* <DEDUP_REMOVED lines=13> */
[----:B------:R1:W-:Y:S04]  /*3b40*/  STL [R1+0x54], R221 ;  /* 0x000054dd01007387 */ /* 0x0003e80000100800 */
        /* <DEDUP_REMOVED lines=12> */
[----:B-1----:R0:W5:Y:S01]  /*3c10*/  LDL.LU R227, [R1+0x88] ;  /* 0x0000880001e37983 */ /* 0x0021620000300800 */
        /* <DEDUP_REMOVED lines=82> */
[----:B0-----:R-:W-:-:S06]  /*4140*/  UMOV UR6, URZ ;  /* 0x0000003f00067c82 */ /* 0x001fcc0008000000 */
.L_x_28:
[----:B------:R-:W-:Y:S05]  /*4150*/  @!P1 BRA `(.L_x_29) ;  /* 0x0000000000049947 */ /* 0x000fea0003800000 */
[----:B------:R-:W-:Y:S01]  /*4160*/  BPT.TRAP 0x1 ;  /* 0x000000040000795c */ /* 0x000fe20000300000 */
.L_x_29:
[----:B------:R2:W-:Y:S04]  /*4170*/  STL [R1+0x8c], R2 ;  /* 0x00008c0201007387 */ /* 0x0005e80000100800 */
[----:B--2---:R-:W2:Y:S04]  /*4180*/  LDL R2, [R1+0x70] ;  /* 0x0000700001027983 */ /* 0x004ea80000100800 */
[----:B-----5:R3:W-:Y:S04]  /*4190*/  STL [R1+0x88], R0 ;  /* 0x0000880001007387 */ /* 0x0207e80000100800 */
[----:B---3--:R-:W3:Y:S01]  /*41a0*/  LDL R0, [R1+0x74] ;  /* 0x0000740001007983 */ /* 0x008ee20000100800 */
[----:B-1----:R-:W-:Y:S01]  /*41b0*/  IMAD.U32 R229, RZ, RZ, UR25 ;  /* 0x00000019ffe57e24 */ /* 0x002fe2000f8e00ff */
[----:B--2---:R-:W-:-:S02]  /*41c0*/  ISETP.NE.AND P0, PT, R2, RZ, PT ;  /* 0x000000ff0200720c */ /* 0x004fc40003f05270 */
[----:B------:R1:W5:Y:S11]  /*41d0*/  LDL.LU R2, [R1+0x8c] ;  /* 0x00008c0001027983 */ /* 0x0003760000300800 */
[----:B------:R-:W-:-:S05]  /*41e0*/  @P0 LEA R229, R229, UR14, 0x3 ;  /* 0x0000000ee5e50c11 */ /* 0x000fca000f8e18ff */
[----:B------:R-:W-:-:S05]  /*41f0*/  @P0 VIADD R229, R229, 0x18 ;  /* 0x00000018e5e50836 */ /* 0x000fca0000000000 */
[----:B---3--:R-:W-:Y:S02]  /*4200*/  @P0 PRMT R229, R0, 0x654, R229 ;  /* 0x0000065400e50816 */ /* 0x008fe400000000e5 */
[----:B------:R1:W5:Y:S01]  /*4210*/  LDL.LU R0, [R1+0x88] ;  /* 0x0000880001007983 */ /* 0x0003620000300800 */
[----:B------:R-:W-:Y:S01]  /*4220*/  UISETP.GT.U32.AND UP0, UPT, UR13, 0x1, UPT ;  /* 0x000000010d00788c */ /* 0x000fe2000bf04070 */
[----:B------:R1:W-:Y:S05]  /*4230*/  @P0 SYNCS.ARRIVE.TRANS64.RED.A1T0 RZ, [R229+URZ], RZ ;  /* 0x000000ffe5ff09a7 */ /* 0x0003ea000810043f */
[----:B------:R-:W-:-:S13]  /*4240*/  PLOP3.LUT P0, PT, PT, PT, UP0, 0x80, 0x0 ;  /* 0x000000000000781c */ /* 0x000fda0003f0f008 */
[----:B-1----:R-:W-:Y:S05]  /*4250*/  @P0 BRA `(.L_x_30) ;  /* 0x0000000000040947 */ /* 0x002fea0003800000 */
[----:B------:R-:W-:Y:S01]  /*4260*/  BPT.TRAP 0x1 ;  /* 0x000000040000795c */ /* 0x000fe20000300000 */
.L_x_30:
[----:B------:R-:W-:Y:S02]  /*4270*/  UISETP.GT.AND UP2, UPT, UR24, 0x1, UPT ;  /* 0x000000011800788c */ /* 0x000fe4000bf44270 */
[----:B------:R-:W-:Y:S02]  /*4280*/  UIADD3 UR16, UR16, 0x1, URZ ;  /* 0x0000000110107890 */ /* 0x000fe4000fffe03f */
[----:B------:R-:W-:Y:S02]  /*4290*/  UIADD3 UR25, UR25, 0x1, URZ ;  /* 0x0000000119197890 */ /* 0x000fe4000fffe03f */
[----:B------:R-:W-:Y:S01]  /*42a0*/  PLOP3.LUT P0, PT, PT, PT, UP2, 0x80, 0x0 ;  /* 0x000000000000781c */ /* 0x000fe20003f0f028 */
[----:B------:R-:W-:Y:S02]  /*42b0*/  UISETP.NE.AND UP0, UPT, UR16, 0x3, UPT ;  /* 0x000000031000788c */ /* 0x000fe4000bf05270 */
[----:B------:R-:W-:Y:S02]  /*42c0*/  UIADD3 UR9, UR24, -0x1, URZ ;  /* 0xffffffff18097890 */ /* 0x000fe4000fffe03f */
[----:B------:R-:W-:-:S02]  /*42d0*/  USEL UR8, URZ, 0x1, UP0 ;  /* 0x000000013f087887 */ /* 0x000fc40008000000 */
[----:B------:R-:W-:Y:S02]  /*42e0*/  UISETP.NE.AND UP1, UPT, UR25, 0x3, UPT ;  /* 0x000000031900788c */ /* 0x000fe4000bf25270 */
[----:B------:R-:W-:Y:S02]  /*42f0*/  ULOP3.LUT UR17, UR17, UR8, URZ, 0x3c, !UPT ;  /* 0x0000000811117292 */ /* 0x000fe4000f8e3c3f */
[----:B------:R-:W-:Y:S02]  /*4300*/  USEL UR16, UR16, URZ, UP0 ;  /* 0x0000003f10107287 */ /* 0x000fe40008000000 */
[----:B------:R-:W-:Y:S01]  /*4310*/  USEL UR25, UR25, URZ, UP1 ;  /* 0x0000003f19197287 */ /* 0x000fe20008800000 */
[----:B------:R-:W-:Y:S01]  /*4320*/  UMOV UR8, 0x1 ;  /* 0x0000000100087882 */ /* 0x000fe20000000000 */
[----:B------:R-:W-:Y:S01]  /*4330*/  UMOV UR24, UR9 ;  /* 0x0000000900187c82 */ /* 0x000fe20008000000 */
[----:B------:R-:W-:Y:S09]  /*4340*/  @P0 BRA `(.L_x_31) ;  /* 0xffffffec00300947 */ /* 0x000ff2000383ffff */
.L_x_23:
[----:B------:R-:W-:-:S04]  /*4350*/  UISETP.NE.AND UP0, UPT, UR6, URZ, UPT ;  /* 0x0000003f0600728c */ /* 0x000fc8000bf05270 */
[----:B------:R-:W-:-:S06]  /*4360*/  USEL UR6, URZ, 0x1, !UP0 ;  /* 0x000000013f067887 */ /* 0x000fcc000c000000 */
[----:B------:R-:W-:-:S13]  /*4370*/  ISETP.NE.AND P0, PT, RZ, UR6, PT ;  /* 0x00000006ff007c0c */ /* 0x000fda000bf05270 */
[----:B------:R-:W-:Y:S05]  /*4380*/  @!P0 BRA `(.L_x_32) ;  /* 0x0000000c00c48947 */ /* 0x000fea0003800000 */
[----:B------:R-:W-:Y:S02]  /*4390*/  WARPGROUP.DEPBAR.LE gsb0, 0x0 ;  /* 0x00008000000079c5 */ /* 0x000fe40000010000 */
[----:B-----5:R-:W-:Y:S01]  /*43a0*/  FADD R227, R25, R227 ;  /* 0x000000e319e37221 */ /* 0x020fe20000000000 */
[----:B------:R-:W-:-:S04]  /*43b0*/  FADD R228, R24, R228 ;  /* 0x000000e418e47221 */ /* 0x000fc80000000000 */
[----:B------:R1:W-:Y:S04]  /*43c0*/  STL [R1+0x88], R227 ;  /* 0x000088e301007387 */ /* 0x0003e80000100800 */
[----:B-1----:R-:W2:Y:S04]  /*43d0*/  LDL.LU R227, [R1+0x6c] ;  /* 0x00006c0001e37983 */ /* 0x002ea80000300800 */
[----:B--2---:R1:W-:Y:S04]  /*43e0*/  STL [R1+0x8c], R227 ;  /* 0x00008ce301007387 */ /* 0x0043e80000100800 */
        /* <DEDUP_REMOVED lines=52> */
[----:B-1----:R-:W2:Y:S01]  /*4730*/  LDL.LU R227, [R1] ;  /* 0x0000000001e37983 */ /* 0x002ea20000300800 */
[----:B------:R-:W-:Y:S01]  /*4740*/  FADD R226, R26, R226 ;  /* 0x000000e21ae27221 */ /* 0x000fe20000000000 */
        /* <DEDUP_REMOVED lines=97> */
[----:B--2---:R-:W-:-:S05]  /*4d60*/  FADD R227, R124, R227 ;  /* 0x000000e37ce37221 */ /* 0x004fca0000000000 */
[----:B------:R1:W-:Y:S04]  /*4d70*/  STL [R1], R227 ;  /* 0x000000e301007387 */ /* 0x0003e80000100800 */
[----:B-1----:R-:W2:Y:S02]  /*4d80*/  LDL.LU R227, [R1+0xf4] ;  /* 0x0000f40001e37983 */ /* 0x002ea40000300800 */
[----:B--2---:R-:W-:-:S05]  /*4d90*/  FADD R227, R125, R227 ;  /* 0x000000e37de37221 */ /* 0x004fca0000000000 */
[----:B------:R1:W-:Y:S04]  /*4da0*/  STL [R1+0x4], R227 ;  /* 0x000004e301007387 */ /* 0x0003e80000100800 */
        /* <DEDUP_REMOVED lines=78> */
[----:B-1----:R1:W5:Y:S02]  /*5290*/  LDL.LU R227, [R1+0x88] ;  /* 0x0000880001e37983 */ /* 0x0023640000300800 */
.L_x_32:
[----:B------:R-:W-:Y:S02]  /*52a0*/  WARPGROUP.DEPBAR.LE gsb0, 0x0 ;  /* 0x00008000000079c5 */ /* 0x000fe40000010000 */
[----:B------:R-:W2:Y:S02]  /*52b0*/  LDC R24, c[0x0][0x28c] ;  /* 0x0000a300ff187b82 */ /* 0x000ea40000000800 */
[----:B--2---:R-:W-:-:S13]  /*52c0*/  ISETP.GE.AND P0, PT, R24, 0x1, PT ;  /* 0x000000011800780c */ /* 0x004fda0003f06270 */
[----:B------:R-:W-:Y:S05]  /*52d0*/  @!P0 BRA `(.L_x_33) ;  /* 0x0000000000748947 */ /* 0x000fea0003800000 */
[----:B------:R-:W-:-:S06]  /*52e0*/  UISETP.NE.AND UP0, UPT, UR23, 0x3, UPT ;  /* 0x000000031700788c */ /* 0x000fcc000bf05270 */
[----:B------:R-:W-:-:S13]  /*52f0*/  PLOP3.LUT P0, PT, PT, PT, UP0, 0x80, 0x0 ;  /* 0x000000000000781c */ /* 0x000fda0003f0f008 */
[----:B------:R-:W-:Y:S05]  /*5300*/  @!P0 BRA `(.L_x_34) ;  /* 0x0000000000048947 */ /* 0x000fea0003800000 */
[----:B------:R-:W-:Y:S01]  /*5310*/  BPT.TRAP 0x1 ;  /* 0x000000040000795c */ /* 0x000fe20000300000 */
.L_x_34:
[----:B-----5:R2:W-:Y:S04]  /*5320*/  STL [R1+0x88], R0 ;  /* 0x0000880001007387 */ /* 0x0205e80000100800 */
[----:B--2---:R-:W2:Y:S01]  /*5330*/  LDL R0, [R1+0x70] ;  /* 0x0000700001007983 */ /* 0x004ea20000100800 */
[----:B------:R-:W-:Y:S01]  /*5340*/  BSSY B0, `(.L_x_35) ;  /* 0x0000012000007945 */ /* 0x000fe20003800000 */
[----:B--2---:R-:W-:Y:S02]  /*5350*/  ISETP.NE.AND P0, PT, R0, RZ, PT ;  /* 0x000000ff0000720c */ /* 0x004fe40003f05270 */
[----:B------:R2:W5:Y:S11]  /*5360*/  LDL.LU R0, [R1+0x88] ;  /* 0x0000880001007983 */ /* 0x0005760000300800 */
[----:B--2---:R-:W-:Y:S05]  /*5370*/  @!P0 BRA `(.L_x_36) ;  /* 0x0000000000388947 */ /* 0x004fea0003800000 */
[----:B-----5:R2:W-:Y:S04]  /*5380*/  STL [R1+0x88], R0 ;  /* 0x0000880001007387 */ /* 0x0205e80000100800 */
[----:B--2---:R-:W2:Y:S01]  /*5390*/  LDL R0, [R1+0x74] ;  /* 0x0000740001007983 */ /* 0x004ea20000100800 */
[----:B------:R-:W-:-:S04]  /*53a0*/  UISETP.LT.AND UP0, UPT, UR12, 0x1, UPT ;  /* 0x000000010c00788c */ /* 0x000fc8000bf01270 */
[----:B------:R-:W-:-:S04]  /*53b0*/  USEL UR8, UR12, 0x1, UP0 ;  /* 0x000000010c087887 */ /* 0x000fc80008000000 */
[----:B------:R-:W-:-:S04]  /*53c0*/  UIADD3 UR8, UR5, UR12, -UR8 ;  /* 0x0000000c05087290 */ /* 0x000fc8000fffe808 */
[----:B------:R-:W-:-:S04]  /*53d0*/  UIMAD.WIDE.U32 UR6, UR8, -0x55555555, URZ ;  /* 0xaaaaaaab080678a5 */ /* 0x000fc8000f8e003f */
[----:B------:R-:W-:-:S04]  /*53e0*/  USHF.R.U32.HI UR6, URZ, 0x1, UR7 ;  /* 0x000000013f067899 */ /* 0x000fc80008011607 */
[----:B------:R-:W-:-:S04]  /*53f0*/  UIMAD UR8, UR6, -0x3, UR8 ;  /* 0xfffffffd060878a4 */ /* 0x000fc8000f8e0208 */
[----:B------:R-:W-:-:S04]  /*5400*/  ULEA UR8, UR8, UR14, 0x3 ;  /* 0x0000000e08087291 */ /* 0x000fc8000f8e183f */
[----:B------:R-:W-:-:S06]  /*5410*/  UIADD3 UR8, UR8, 0x18, URZ ;  /* 0x0000001808087890 */ /* 0x000fcc000fffe03f */
[----:B------:R-:W-:-:S05]  /*5420*/  IMAD.U32 R24, RZ, RZ, UR8 ;  /* 0x00000008ff187e24 */ /* 0x000fca000f8e00ff */
[----:B--2---:R-:W-:Y:S02]  /*5430*/  PRMT R24, R0, 0x654, R24 ;  /* 0x0000065400187816 */ /* 0x004fe40000000018 */
[----:B------:R2:W5:Y:S02]  /*5440*/  LDL.LU R0, [R1+0x88] ;  /* 0x0000880001007983 */ /* 0x0005640000300800 */
[----:B------:R2:W-:Y:S03]  /*5450*/  SYNCS.ARRIVE.TRANS64.RED.A1T0 RZ, [R24+URZ], RZ ;  /* 0x000000ff18ff79a7 */ /* 0x0005e6000810043f */
.L_x_36:
[----:B------:R-:W-:Y:S05]  /*5460*/  BSYNC B0 ;  /* 0x0000000000007941 */ /* 0x000fea0003800000 */
.L_x_35:
[----:B------:R-:W-:-:S06]  /*5470*/  UISETP.GT.U32.AND UP0, UPT, UR13, 0x1, UPT ;  /* 0x000000010d00788c */ /* 0x000fcc000bf04070 */
[----:B------:R-:W-:-:S13]  /*5480*/  PLOP3.LUT P0, PT, PT, PT, UP0, 0x80, 0x0 ;  /* 0x000000000000781c */ /* 0x000fda0003f0f008 */
[----:B------:R-:W-:Y:S05]  /*5490*/  @P0 BRA `(.L_x_33) ;  /* 0x0000000000040947 */ /* 0x000fea0003800000 */
[----:B------:R-:W-:Y:S01]  /*54a0*/  BPT.TRAP 0x1 ;  /* 0x000000040000795c */ /* 0x000fe20000300000 */
.L_x_33:
[----:B------:R3:W-:Y:S01]  /*54b0*/  STL [R1+0x90], R3 ;  /* 0x0000900301007387 */ /* 0x0007e20000100800 */
[----:B------:R-:W4:Y:S01]  /*54c0*/  LDC R28, c[0x0][0x288] ;  /* 0x0000a200ff1c7b82 */ /* 0x000f220000000800 */
[----:B------:R-:W-:Y:S02]  /*54d0*/  UIADD3 UR9, UR12, UR5, URZ ;  /* 0x000000050c097290 */ /* 0x000fe4000fffe03f */
[----:B-----5:R0:W-:Y:S01]  /*54e0*/  STL [R1+0x8c], R2 ;  /* 0x00008c0201007387 */ /* 0x0201e20000100800 */
[----:B------:R-:W-:Y:S01]  /*54f0*/  USHF.R.S32.HI UR10, URZ, 0x1f, UR22 ;  /* 0x0000001f3f0a7899 */ /* 0x000fe20008011416 */
[----:B------:R-:W-:Y:S01]  /*5500*/  ULDC.64 UR14, c[0x0][0x5d0] ;  /* 0x00017400000e7ab9 */ /* 0x000fe20000000a00 */
[----:B------:R-:W-:Y:S01]  /*5510*/  ULDC UR11, c[0x0][0x284] ;  /* 0x0000a100000b7ab9 */ /* 0x000fe20000000800 */
[----:B---3--:R-:W2:Y:S01]  /*5520*/  S2R R3, SR_TID.X ;  /* 0x0000000000037919 */ /* 0x008ea20000002100 */
[----:B0-----:R-:W3:Y:S04]  /*5530*/  LDL.LU R2, [R1+0x80] ;  /* 0x0000800001027983 */ /* 0x001ee80000300800 */
[----:B------:R0:W-:Y:S04]  /*5540*/  STL [R1+0x88], R0 ;  /* 0x0000880001007387 */ /* 0x0001e80000100800 */
[----:B0-----:R-:W3:Y:S01]  /*5550*/  LDL.LU R0, [R1+0x84] ;  /* 0x0000840001007983 */ /* 0x001ee20000300800 */
[----:B------:R-:W-:-:S02]  /*5560*/  UISETP.GT.U32.AND UP0, UPT, UR9, 0x2, UPT ;  /* 0x000000020900788c */ /* 0x000fc4000bf04070 */
[----:B------:R-:W-:Y:S01]  /*5570*/  UISETP.GE.U32.AND UP1, UPT, UR12, 0x3, UPT ;  /* 0x000000030c00788c */ /* 0x000fe2000bf26070 */
[--C-:B--2---:R-:W-:Y:S02]  /*5580*/  SHF.R.U32.HI R24, RZ, 0x2, R3.reuse ;  /* 0x00000002ff187819 */ /* 0x104fe40000011603 */
[----:B------:R-:W-:Y:S02]  /*5590*/  LOP3.LUT R26, R3, 0x60, RZ, 0xc0, !PT ;  /* 0x00000060031a7812 */ /* 0x000fe400078ec0ff */
[----:B------:R-:W-:Y:S02]  /*55a0*/  SHF.R.U32.HI R27, RZ, 0x7, R3 ;  /* 0x00000007ff1b7819 */ /* 0x000fe40000011603 */
[----:B------:R-:W-:Y:S02]  /*55b0*/  LOP3.LUT R25, R24, 0x7, RZ, 0xc0, !PT ;  /* 0x0000000718197812 */ /* 0x000fe400078ec0ff */
[----:B------:R-:W-:Y:S02]  /*55c0*/  SHF.R.U32.HI R26, RZ, 0x1, R26 ;  /* 0x00000001ff1a7819 */ /* 0x000fe4000001161a */
[----:B------:R-:W-:-:S02]  /*55d0*/  LOP3.LUT R24, R27, 0x1, RZ, 0xc0, !PT ;  /* 0x000000011b187812 */ /* 0x000fc400078ec0ff */
[----:B------:R-:W-:-:S03]  /*55e0*/  IADD3 R29, RZ, -R26, -R25 ;  /* 0x8000001aff1d7210 */ /* 0x000fc60007ffe819 */
[C---:B------:R-:W-:Y:S02]  /*55f0*/  IMAD.SHL.U32 R30, R24.reuse, 0x40, RZ ;  /* 0x00000040181e7824 */ /* 0x040fe400078e00ff */
[----:B------:R-:W-:Y:S02]  /*5600*/  IMAD R29, R24, -0x40, R29 ;  /* 0xffffffc0181d7824 */ /* 0x000fe400078e021d */
[----:B------:R-:W-:Y:S01]  /*5610*/  IMAD.SHL.U32 R24, R3, 0x2, RZ ;  /* 0x0000000203187824 */ /* 0x000fe200078e00ff */
[----:B------:R-:W-:-:S04]  /*5620*/  LOP3.LUT R27, R30, 0x40, R25, 0xe2, !PT ;  /* 0x000000401e1b7812 */ /* 0x000fc800078ee219 */
[----:B------:R-:W-:Y:S02]  /*5630*/  LOP3.LUT R30, R24, 0x6, RZ, 0xc0, !PT ;  /* 0x00000006181e7812 */ /* 0x000fe400078ec0ff */
[----:B------:R-:W-:Y:S02]  /*5640*/  LOP3.LUT R24, R3, 0x3, RZ, 0xc0, !PT ;  /* 0x0000000303187812 */ /* 0x000fe400078ec0ff */
[----:B------:R0:W5:Y:S01]  /*5650*/  LDL.LU R3, [R1+0x90] ;  /* 0x0000900001037983 */ /* 0x0001620000300800 */
[----:B------:R-:W-:Y:S02]  /*5660*/  UIMAD.WIDE.U32 UR6, UR9, -0x55555555, URZ ;  /* 0xaaaaaaab090678a5 */ /* 0x000fe4000f8e003f */
[----:B----4-:R-:W-:Y:S02]  /*5670*/  IMAD R34, R24, -0x2, R28 ;  /* 0xfffffffe18227824 */ /* 0x010fe400078e021c */
[----:B---3--:R-:W-:Y:S01]  /*5680*/  IMAD.SHL.U32 R35, R2, 0x100, RZ ;  /* 0x0000010002237824 */ /* 0x008fe200078e00ff */
[----:B------:R-:W-:-:S02]  /*5690*/  PRMT R30, R30, 0x6540, R2 ;  /* 0x000065401e1e7816 */ /* 0x000fc40000000002 */
[----:B------:R0:W5:Y:S01]  /*56a0*/  LDL.LU R2, [R1+0x8c] ;  /* 0x00008c0001027983 */ /* 0x0001620000300800 */
[----:B------:R-:W-:Y:S01]  /*56b0*/  UIMAD UR5, UR10, UR14, URZ ;  /* 0x0000000e0a0572a4 */ /* 0x000fe2000f8e023f */
[----:B------:R-:W-:Y:S01]  /*56c0*/  ISETP.GE.AND P0, PT, R35, R28, PT ;  /* 0x0000001c2300720c */ /* 0x000fe20003f06270 */
[----:B------:R-:W-:Y:S01]  /*56d0*/  UISETP.LT.U32.AND UP0, UPT, UR12, 0x3, UP0 ;  /* 0x000000030c00788c */ /* 0x000fe20008701070 */
[----:B------:R-:W-:Y:S01]  /*56e0*/  SHF.R.S32.HI R31, RZ, 0x1f, R30 ;  /* 0x0000001fff1f7819 */ /* 0x000fe2000001141e */
[----:B------:R-:W-:Y:S01]  /*56f0*/  UIMAD UR8, UR22, UR15, UR5 ;  /* 0x0000000f160872a4 */ /* 0x000fe2000f8e0205 */
[----:B------:R-:W-:Y:S01]  /*5700*/  IMAD.U32 R25, RZ, RZ, UR14 ;  /* 0x0000000eff197e24 */ /* 0x000fe2000f8e00ff */
[----:B------:R-:W-:Y:S02]  /*5710*/  USEL UR5, URZ, 0x1, !UP0 ;  /* 0x000000013f057887 */ /* 0x000fe4000c000000 */
[----:B------:R-:W-:Y:S01]  /*5720*/  USHF.R.U32.HI UR6, URZ, 0x1, UR7 ;  /* 0x000000013f067899 */ /* 0x000fe20008011607 */
[----:B------:R-:W-:-:S02]  /*5730*/  IMAD.SHL.U32 R28, R0, 0x80, RZ ;  /* 0x00000080001c7824 */ /* 0x000fc400078e00ff */
[----:B------:R-:W-:Y:S02]  /*5740*/  IMAD.WIDE R32, R0, 0x80, RZ ;  /* 0x0000008000207825 */ /* 0x000fe400078e02ff */
[----:B------:R0:W5:Y:S01]  /*5750*/  LDL.LU R0, [R1+0x88] ;  /* 0x0000880001007983 */ /* 0x0001620000300800 */
[C---:B------:R-:W-:Y:S01]  /*5760*/  ISETP.GE.OR P0, PT, R28.reuse, UR11, P0 ;  /* 0x0000000b1c007c0c */ /* 0x040fe20008706670 */
[----:B------:R-:W-:Y:S01]  /*5770*/  ULOP3.LUT UR4, UR4, UR5, URZ, 0x3c, !UPT ;  /* 0x0000000504047292 */ /* 0x000fe2000f8e3c3f */
[----:B------:R-:W-:Y:S01]  /*5780*/  IMAD.WIDE.U32 R24, R25, UR22, R30 ;  /* 0x0000001619187c25 */ /* 0x000fe2000f8e001e */
[----:B------:R-:W-:Y:S01]  /*5790*/  UIMAD UR5, UR6, -0x3, UR9 ;  /* 0xfffffffd060578a4 */ /* 0x000fe2000f8e0209 */
[----:B------:R-:W-:Y:S01]  /*57a0*/  IADD3 R38, -R28, UR11, R29 ;  /* 0x0000000b1c267c10 */ /* 0x000fe2000fffe11d */
[----:B------:R-:W-:Y:S01]  /*57b0*/  @UP1 ULOP3.LUT UR4, UR4, 0x1, UR6, 0x78, !UPT ;  /* 0x0000000104041892 */ /* 0x000fe2000f8e7806 */
[----:B------:R-:W-:Y:S01]  /*57c0*/  VIADD R25, R25, UR8 ;  /* 0x0000000819197c36 */ /* 0x000fe20008000000 */
[----:B------:R-:W-:Y:S01]  /*57d0*/  LOP3.LUT R39, R32, R27, R26, 0xfe, !PT ;  /* 0x0000001b20277212 */ /* 0x000fe200078efe1a */
[----:B------:R-:W-:-:S02]  /*57e0*/  IMAD.IADD R35, R34, 0x1, -R35 ;  /* 0x0000000122237824 */ /* 0x000fc400078e0a23 */
[----:B------:R-:W-:-:S03]  /*57f0*/  IMAD.MOV.U32 R34, RZ, RZ, -0x1 ;  /* 0xffffffffff227424 */ /* 0x000fc600078e00ff */
[----:B0-----:R-:W-:Y:S05]  /*5800*/  @P0 BRA `(.L_x_37) ;  /* 0x0000008c00880947 */ /* 0x001fea0003800000 */
[----:B------:R-:W0:Y:S01]  /*5810*/  LDC.64 R28, c[0x0][0x5c8] ;  /* 0x00017200ff1c7b82 */ /* 0x000e220000000a00 */
[----:B------:R-:W-:Y:S01]  /*5820*/  ULDC.64 UR6, c[0x0][0x5c0] ;  /* 0x0001700000067ab9 */ /* 0x000fe20000000a00 */
[----:B------:R-:W-:Y:S01]  /*5830*/  BSSY B0, `(.L_x_37) ;  /* 0x00008df000007945 */ /* 0x000fe20003800000 */
[-C--:B0-----:R-:W-:Y:S02]  /*5840*/  IMAD R26, R33, R28.reuse, RZ ;  /* 0x0000001c211a7224 */ /* 0x081fe400078e02ff */
[----:B------:R-:W-:-:S04]  /*5850*/  IMAD.WIDE.U32 R24, R39, R28, R24 ;  /* 0x0000001c27187225 */ /* 0x000fc800078e0018 */
[----:B------:R-:W-:Y:S01]  /*5860*/  IMAD R27, R39, R29, R26 ;  /* 0x0000001d271b7224 */ /* 0x000fe200078e021a */
[----:B------:R-:W-:Y:S02]  /*5870*/  LEA R26, P0, R28, R24, 0x3 ;  /* 0x000000181c1a7211 */ /* 0x000fe400078018ff */
[----:B------:R-:W-:Y:S01]  /*5880*/  IADD3 R24, P1, R24, UR6, RZ ;  /* 0x0000000618187c10 */ /* 0x000fe2000ff3e0ff */
[----:B------:R-:W-:Y:S01]  /*5890*/  IMAD.IADD R27, R25, 0x1, R27 ;  /* 0x00000001191b7824 */ /* 0x000fe200078e021b */
[----:B------:R-:W-:-:S04]  /*58a0*/  IADD3 R26, P3, R26, UR6, RZ ;  /* 0x000000061a1a7c10 */ /* 0x000fc8000ff7e0ff */
[----:B------:R-:W-:Y:S02]  /*58b0*/  LEA.HI.X R28, R28, R27, R29, 0x3, P0 ;  /* 0x0000001b1c1c7211 */ /* 0x000fe400000f1c1d */
[----:B------:R-:W-:Y:S02]  /*58c0*/  FSETP.NEU.AND P0, PT, RZ, UR21, PT ;  /* 0x00000015ff007c0b */ /* 0x000fe4000bf0d000 */
[----:B------:R-:W-:Y:S02]  /*58d0*/  IADD3.X R25, R27, UR7, RZ, P1, !PT ;  /* 0x000000071b197c10 */ /* 0x000fe40008ffe4ff */
[----:B------:R-:W-:-:S09]  /*58e0*/  IADD3.X R27, R28, UR7, RZ, P3, !PT ;  /* 0x000000071c1b7c10 */ /* 0x000fd20009ffe4ff */
[----:B------:R-:W-:Y:S05]  /*58f0*/  @!P0 BRA `(.L_x_38) ;  /* 0x0000006800d08947 */ /* 0x000fea0003800000 */
[----:B------:R-:W-:Y:S01]  /*5900*/  ULDC.64 UR8, c[0x0][0x5b8] ;  /* 0x00016e0000087ab9 */ /* 0x000fe20000000a00 */
[----:B------:R-:W-:Y:S01]  /*5910*/  ISETP.GE.AND P0, PT, R38, 0x1, PT ;  /* 0x000000012600780c */ /* 0x000fe20003f06270 */
[----:B------:R-:W-:Y:S02]  /*5920*/  UIMAD UR6, UR10, UR8, URZ ;  /* 0x000000080a0672a4 */ /* 0x000fe4000f8e023f */
[----:B------:R-:W-:Y:S01]  /*5930*/  IMAD.U32 R29, RZ, RZ, UR8 ;  /* 0x00000008ff1d7e24 */ /* 0x000fe2000f8e00ff */
[----:B------:R-:W-:Y:S01]  /*5940*/  BSSY B1, `(.L_x_39) ;  /* 0x000000f000017945 */ /* 0x000fe20003800000 */
[----:B------:R-:W-:Y:S01]  /*5950*/  ISETP.LT.OR P4, PT, R35, 0x1, !P0 ;  /* 0x000000012300780c */ /* 0x000fe20004781670 */
[----:B------:R-:W-:Y:S02]  /*5960*/  UIMAD UR6, UR22, UR9, UR6 ;  /* 0x00000009160672a4 */ /* 0x000fe4000f8e0206 */
[----:B------:R-:W-:Y:S01]  /*5970*/  IMAD.WIDE.U32 R30, R29, UR22, R30 ;  /* 0x000000161d1e7c25 */ /* 0x000fe2000f8e001e */
[----:B------:R-:W-:-:S03]  /*5980*/  ULDC.64 UR8, c[0x0][0x5a8] ;  /* 0x00016a0000087ab9 */ /* 0x000fc60000000a00 */
[----:B------:R-:W-:Y:S01]  /*5990*/  VIADD R31, R31, UR6 ;  /* 0x000000061f1f7c36 */ /* 0x000fe20008000000 */
[----:B------:R-:W-:Y:S02]  /*59a0*/  ULDC.64 UR6, c[0x0][0x5b0] ;  /* 0x00016c0000067ab9 */ /* 0x000fe40000000a00 */
[----:B------:R-:W-:Y:S02]  /*59b0*/  IMAD R36, R33, UR6, RZ ;  /* 0x0000000621247c24 */ /* 0x000fe4000f8e02ff */
[----:B------:R-:W-:-:S04]  /*59c0*/  IMAD.WIDE.U32 R28, R39, UR6, R30 ;  /* 0x00000006271c7c25 */ /* 0x000fc8000f8e001e */
[--C-:B------:R-:W-:Y:S01]  /*59d0*/  IMAD R37, R39, UR7, R36.reuse ;  /* 0x0000000727257c24 */ /* 0x100fe2000f8e0224 */
[----:B------:R-:W-:Y:S02]  /*59e0*/  IADD3 R28, P1, R28, UR8, RZ ;  /* 0x000000081c1c7c10 */ /* 0x000fe4000ff3e0ff */
[----:B------:R-:W-:Y:S02]  /*59f0*/  PRMT R36, RZ, 0x7610, R36 ;  /* 0x00007610ff247816 */ /* 0x000fe40000000024 */
[----:B------:R-:W-:Y:S01]  /*5a00*/  IADD3.X R29, R29, UR9, R37, P1, !PT ;  /* 0x000000091d1d7c10 */ /* 0x000fe20008ffe425 */
[----:B------:R-:W-:Y:S08]  /*5a10*/  @P4 BRA `(.L_x_40) ;  /* 0x0000000000044947 */ /* 0x000ff00003800000 */
[----:B------:R0:W5:Y:S02]  /*5a20*/  LDG.E.U8 R36, desc[UR18][R28.64] ;  /* 0x000000121c247981 */ /* 0x000164000c1e1100 */
.L_x_40:
[----:B------:R-:W-:Y:S05]  /*5a30*/  BSYNC B1 ;  /* 0x0000000000017941 */ /* 0x000fea0003800000 */
.L_x_39:
[----:B-----5:R-:W-:Y:S01]  /*5a40*/  LOP3.LUT R36, R36, 0xff, RZ, 0xc0, !PT ;  /* 0x000000ff24247812 */ /* 0x020fe200078ec0ff */
[----:B------:R-:W-:Y:S01]  /*5a50*/  BSSY B1, `(.L_x_41) ;  /* 0x000000b000017945 */ /* 0x000fe20003800000 */
[----:B------:R-:W-:Y:S02]  /*5a60*/  ISETP.LT.OR P3, PT, R35, 0x2, !P0 ;  /* 0x000000022300780c */ /* 0x000fe40004761670 */
[----:B------:R-:W-:-:S05]  /*5a70*/  F2FP.F16.E5M2.UNPACK_B R36, R36 ;  /* 0x00000024ff24723e */ /* 0x000fca00020004ff */
[----:B------:R-:W-:-:S05]  /*5a80*/  HADD2.F32 R36, -RZ, R36.H0_H0 ;  /* 0x20000024ff247230 */ /* 0x000fca0000004100 */
[----:B------:R-:W-:Y:S01]  /*5a90*/  FMUL R37, R36, UR21 ;  /* 0x0000001524257c20 */ /* 0x000fe20008400000 */
[----:B------:R-:W-:-:S03]  /*5aa0*/  PRMT R36, RZ, 0x7610, R36 ;  /* 0x00007610ff247816 */ /* 0x000fc60000000024 */
[----:B------:R-:W-:-:S05]  /*5ab0*/  FFMA R37, R228, UR20, R37 ;  /* 0x00000014e4257c23 */ /* 0x000fca0008000025 */
[----:B------:R-:W-:-:S05]  /*5ac0*/  F2FP.SATFINITE.E5M2.F32.PACK_AB_MERGE_C R37, RZ, R37, RZ ;  /* 0x00000025ff25723e */ /* 0x000fca00048060ff */
[----:B------:R2:W-:Y:S01]  /*5ad0*/  @!P4 STG.E.U8 desc[UR18][R24.64], R37 ;  /* 0x000000251800c986 */ /* 0x0005e2000c101112 */
[----:B------:R-:W-:Y:S05]  /*5ae0*/  @P3 BRA `(.L_x_42) ;  /* 0x0000000000043947 */ /* 0x000fea0003800000 */
[----:B------:R3:W5:Y:S02]  /*5af0*/  LDG.E.U8 R36, desc[UR18][R28.64+0x1] ;  /* 0x000001121c247981 */ /* 0x000764000c1e1100 */
.L_x_42:
[----:B------:R-:W-:Y:S05]  /*5b00*/  BSYNC B1 ;  /* 0x0000000000017941 */ /* 0x000fea0003800000 */
.L_x_41:
[----:B-----5:R-:W-:Y:S01]  /*5b10*/  LOP3.LUT R36, R36, 0xff, RZ, 0xc0, !PT ;  /* 0x000000ff24247812 */ /* 0x020fe200078ec0ff */
[----:B------:R-:W-:Y:S01]  /*5b20*/  BSSY B1, `(.L_x_43) ;  /* 0x0000013000017945 */ /* 0x000fe20003800000 */
[----:B--2---:R-:W-:Y:S02]  /*5b30*/  IADD3 R37, P1, R39, 0x8, RZ ;  /* 0x0000000827257810 */ /* 0x004fe40007f3e0ff */
[----:B------:R-:W-:-:S03]  /*5b40*/  F2FP.F16.E5M2.UNPACK_B R36, R36 ;  /* 0x00000024ff24723e */ /* 0x000fc600020004ff */
[----:B------:R-:W-:Y:S01]  /*5b50*/  IMAD.X R32, RZ, RZ, R33, P1 ;  /* 0x000000ffff207224 */ /* 0x000fe200008e0621 */
[----:B------:R-:W-:Y:S01]  /*5b60*/  ISETP.GE.AND P1, PT, R38, 0x9, PT ;  /* 0x000000092600780c */ /* 0x000fe20003f26270 */
[----:B------:R-:W-:Y:S02]  /*5b70*/  HADD2.F32 R36, -RZ, R36.H0_H0 ;  /* 0x20000024ff247230 */ /* 0x000fe40000004100 */
[----:B------:R-:W-:Y:S01]  /*5b80*/  IMAD R32, R32, UR6, RZ ;  /* 0x0000000620207c24 */ /* 0x000fe2000f8e02ff */
[----:B------:R-:W-:Y:S01]  /*5b90*/  ISETP.LT.OR P5, PT, R35, 0x1, !P1 ;  /* 0x000000012300780c */ /* 0x000fe20004fa1670 */
[----:B------:R-:W-:-:S04]  /*5ba0*/  IMAD.WIDE.U32 R30, R37, UR6, R30 ;  /* 0x00000006251e7c25 */ /* 0x000fc8000f8e001e */
[----:B------:R-:W-:Y:S01]  /*5bb0*/  FMUL R36, R36, UR21 ;  /* 0x0000001524247c20 */ /* 0x000fe20008400000 */
[----:B------:R-:W-:-:S03]  /*5bc0*/  IMAD R37, R37, UR7, R32 ;  /* 0x0000000725257c24 */ /* 0x000fc6000f8e0220 */
[----:B------:R-:W-:Y:S01]  /*5bd0*/  FFMA R36, R227, UR20, R36 ;  /* 0x00000014e3247c23 */ /* 0x000fe20008000024 */
[----:B------:R-:W-:Y:S02]  /*5be0*/  IADD3 R30, P4, R30, UR8, RZ ;  /* 0x000000081e1e7c10 */ /* 0x000fe4000ff9e0ff */
[----:B------:R-:W-:Y:S02]  /*5bf0*/  PRMT R32, RZ, 0x7610, R32 ;  /* 0x00007610ff207816 */ /* 0x000fe40000000020 */
[----:B------:R-:W-:Y:S02]  /*5c00*/  F2FP.SATFINITE.E5M2.F32.PACK_AB_MERGE_C R33, RZ, R36, RZ ;  /* 0x00000024ff21723e */ /* 0x000fe400048060ff */
[----:B------:R-:W-:-:S03]  /*5c10*/  IADD3.X R31, R31, UR9, R37, P4, !PT ;  /* 0x000000091f1f7c10 */ /* 0x000fc6000a7fe425 */
[----:B------:R2:W-:Y:S01]  /*5c20*/  @!P3 STG.E.U8 desc[UR18][R24.64+0x1], R33 ;  /* 0x000001211800b986 */ /* 0x0005e2000c101112 */
[----:B------:R-:W-:Y:S05]  /*5c30*/  @P5 BRA `(.L_x_44) ;  /* 0x0000000000045947 */ /* 0x000fea0003800000 */
[----:B------:R4:W5:Y:S02]  /*5c40*/  LDG.E.U8 R32, desc[UR18][R30.64] ;  /* 0x000000121e207981 */ /* 0x000964000c1e1100 */
.L_x_44:
[----:B------:R-:W-:Y:S05]  /*5c50*/  BSYNC B1 ;  /* 0x0000000000017941 */ /* 0x000fea0003800000 */
.L_x_43:
[----:B-----5:R-:W-:Y:S01]  /*5c60*/  LOP3.LUT R32, R32, 0xff, RZ, 0xc0, !PT ;  /* 0x000000ff20207812 */ /* 0x020fe200078ec0ff */
[----:B------:R-:W-:Y:S01]  /*5c70*/  BSSY B1, `(.L_x_45) ;  /* 0x000000b000017945 */ /* 0x000fe20003800000 */
[----:B------:R-:W-:Y:S02]  /*5c80*/  ISETP.LT.OR P3, PT, R35, 0x2, !P1 ;  /* 0x000000022300780c */ /* 0x000fe40004f61670 */
[----:B------:R-:W-:-:S05]  /*5c90*/  F2FP.F16.E5M2.UNPACK_B R32, R32 ;  /* 0x00000020ff20723e */ /* 0x000fca00020004ff */
[----:B------:R-:W-:-:S05]  /*5ca0*/  HADD2.F32 R32, -RZ, R32.H0_H0 ;  /* 0x20000020ff207230 */ /* 0x000fca0000004100 */
[----:B--2---:R-:W-:Y:S01]  /*5cb0*/  FMUL R33, R32, UR21 ;  /* 0x0000001520217c20 */ /* 0x004fe20008400000 */
[----:B------:R-:W-:-:S03]  /*5cc0*/  PRMT R32, RZ, 0x7610, R32 ;  /* 0x00007610ff207816 */ /* 0x000fc60000000020 */
[----:B------:R-:W-:-:S05]  /*5cd0*/  FFMA R33, R226, UR20, R33 ;  /* 0x00000014e2217c23 */ /* 0x000fca0008000021 */
[----:B------:R-:W-:-:S05]  /*5ce0*/  F2FP.SATFINITE.E5M2.F32.PACK_AB_MERGE_C R33, RZ, R33, RZ ;  /* 0x00000021ff21723e */ /* 0x000fca00048060ff */
[----:B------:R2:W-:Y:S01]  /*5cf0*/  @!P5 STG.E.U8 desc[UR18][R26.64], R33 ;  /* 0x000000211a00d986 */ /* 0x0005e2000c101112 */
[----:B------:R-:W-:Y:S05]  /*5d00*/  @P3 BRA `(.L_x_46) ;  /* 0x0000000000043947 */ /* 0x000fea0003800000 */
[----:B------:R0:W5:Y:S02]  /*5d10*/  LDG.E.U8 R32, desc[UR18][R30.64+0x1] ;  /* 0x000001121e207981 */ /* 0x000164000c1e1100 */
.L_x_46:
[----:B------:R-:W-:Y:S05]  /*5d20*/  BSYNC B1 ;  /* 0x0000000000017941 */ /* 0x000fea0003800000 */
.L_x_45:
[----:B-----5:R-:W-:Y:S01]  /*5d30*/  LOP3.LUT R32, R32, 0xff, RZ, 0xc0, !PT ;  /* 0x000000ff20207812 */ /* 0x020fe200078ec0ff */
[----:B------:R-:W-:Y:S01]  /*5d40*/  BSSY B1, `(.L_x_47) ;  /* 0x000000b000017945 */ /* 0x000fe20003800000 */
[----:B------:R-:W-:Y:S02]  /*5d50*/  ISETP.LT.OR P4, PT, R35, 0x9, !P0 ;  /* 0x000000092300780c */ /* 0x000fe40004781670 */
[----:B------:R-:W-:-:S05]  /*5d60*/  F2FP.F16.E5M2.UNPACK_B R32, R32 ;  /* 0x00000020ff20723e */ /* 0x000fca00020004ff */
[----:B------:R-:W-:-:S05]  /*5d70*/  HADD2.F32 R32, -RZ, R32.H0_H0 ;  /* 0x20000020ff207230 */ /* 0x000fca0000004100 */
[----:B------:R-:W-:-:S04]  /*5d80*/  FMUL R32, R32, UR21 ;  /* 0x0000001520207c20 */ /* 0x000fc80008400000 */
[----:B------:R-:W-:-:S05]  /*5d90*/  FFMA R32, R225, UR20, R32 ;  /* 0x00000014e1207c23 */ /* 0x000fca0008000020 */
[----:B--2---:R-:W-:Y:S02]  /*5da0*/  F2FP.SATFINITE.E5M2.F32.PACK_AB_MERGE_C R33, RZ, R32, RZ ;  /* 0x00000020ff21723e */ /* 0x004fe400048060ff */
[----:B------:R-:W-:-:S03]  /*5db0*/  PRMT R32, RZ, 0x7610, R32 ;  /* 0x00007610ff207816 */ /* 0x000fc60000000020 */
[----:B------:R2:W-:Y:S01]  /*5dc0*/  @!P3 STG.E.U8 desc[UR18][R26.64+0x1], R33 ;  /* 0x000001211a00b986 */ /* 0x0005e2000c101112 */
[----:B------:R-:W-:Y:S05]  /*5dd0*/  @P4 BRA `(.L_x_48) ;  /* 0x0000000000044947 */ /* 0x000fea0003800000 */
[----:B------:R0:W5:Y:S02]  /*5de0*/  LDG.E.U8 R32, desc[UR18][R28.64+0x8] ;  /* 0x000008121c207981 */ /* 0x000164000c1e1100 */
.L_x_48:
[----:B------:R-:W-:Y:S05]  /*5df0*/  BSYNC B1 ;  /* 0x0000000000017941 */ /* 0x000fea0003800000 */
.L_x_47:
        /* <DEDUP_REMOVED lines=12> */
.L_x_50:
[----:B------:R-:W-:Y:S05]  /*5ec0*/  BSYNC B1 ;  /* 0x0000000000017941 */ /* 0x000fea0003800000 */
.L_x_49:
        /* <DEDUP_REMOVED lines=12> */
.L_x_52:
[----:B------:R-:W-:Y:S05]  /*5f90*/  BSYNC B1 ;  /* 0x0000000000017941 */ /* 0x000fea0003800000 */
.L_x_51:
        /* <DEDUP_REMOVED lines=12> */
.L_x_54:
[----:B------:R-:W-:Y:S05]  /*6060*/  BSYNC B1 ;  /* 0x0000000000017941 */ /* 0x000fea0003800000 */
.L_x_53:
        /* <DEDUP_REMOVED lines=12> */
.L_x_56:
[----:B------:R-:W-:Y:S05]  /*6130*/  BSYNC B1 ;  /* 0x0000000000017941 */ /* 0x000fea0003800000 */
.L_x_55:
        /* <DEDUP_REMOVED lines=12> */
.L_x_58:
[----:B------:R-:W-:Y:S05]  /*6200*/  BSYNC B1 ;  /* 0x0000000000017941 */ /* 0x000fea0003800000 */
.L_x_57:
        /* <DEDUP_REMOVED lines=12> */
.L_x_60:
[----:B------:R-:W-:Y:S05]  /*62d0*/  BSYNC B1 ;  /* 0x0000000000017941 */ /* 0x000fea0003800000 */
.L_x_59:
        /* <DEDUP_REMOVED lines=12> */
.L_x_62:
[----:B------:R-:W-:Y:S05]  /*63a0*/  BSYNC B1 ;  /* 0x0000000000017941 */ /* 0x000fea0003800000 */
.L_x_61:
        /* <DEDUP_REMOVED lines=12> */
.L_x_64:
[----:B------:R-:W-:Y:S05]  /*6470*/  BSYNC B1 ;  /* 0x0000000000017941 */ /* 0x000fea0003800000 */
.L_x_63:
        /* <DEDUP_REMOVED lines=12> */
.L_x_66:
[----:B------:R-:W-:Y:S05]  /*6540*/  BSYNC B1 ;  /* 0x0000000000017941 */ /* 0x000fea0003800000 */
.L_x_65:
        /* <DEDUP_REMOVED lines=12> */
.L_x_68:
[----:B------:R-:W-:Y:S05]  /*6610*/  BSYNC B1 ;  /* 0x0000000000017941 */ /* 0x000fea0003800000 */
.L_x_67:
        /* <DEDUP_REMOVED lines=12> */
.L_x_70:
[----:B------:R-:W-:Y:S05]  /*66e0*/  BSYNC B1 ;  /* 0x0000000000017941 */ /* 0x000fea0003800000 */
.L_x_69:
        /* <DEDUP_REMOVED lines=12> */
.L_x_72:
[----:B------:R-:W-:Y:S05]  /*67b0*/  BSYNC B1 ;  /* 0x0000000000017941 */ /* 0x000fea0003800000 */
.L_x_71:
        /* <DEDUP_REMOVED lines=12> */
.L_x_74:
[----:B------:R-:W-:Y:S05]  /*6880*/  BSYNC B1 ;  /* 0x0000000000017941 */ /* 0x000fea0003800000 */
.L_x_73:
        /* <DEDUP_REMOVED lines=12> */
.L_x_76:
[----:B------:R-:W-:Y:S05]  /*6950*/  BSYNC B1 ;  /* 0x0000000000017941 */ /* 0x000fea0003800000 */
.L_x_75:
        /* <DEDUP_REMOVED lines=12> */
.L_x_78:
[----:B------:R-:W-:Y:S05]  /*6a20*/  BSYNC B1 ;  /* 0x0000000000017941 */ /* 0x000fea0003800000 */
.L_x_77:
        /* <DEDUP_REMOVED lines=12> */
.L_x_80:
[----:B------:R-:W-:Y:S05]  /*6af0*/  BSYNC B1 ;  /* 0x0000000000017941 */ /* 0x000fea0003800000 */
.L_x_79:
        /* <DEDUP_REMOVED lines=12> */
.L_x_82:
[----:B------:R-:W-:Y:S05]  /*6bc0*/  BSYNC B1 ;  /* 0x0000000000017941 */ /* 0x000fea0003800000 */
.L_x_81:
        /* <DEDUP_REMOVED lines=12> */
.L_x_84:
[----:B------:R-:W-:Y:S05]  /*6c90*/  BSYNC B1 ;  /* 0x0000000000017941 */ /* 0x000fea0003800000 */
.L_x_83:
        /* <DEDUP_REMOVED lines=12> */
.L_x_86:
[----:B------:R-:W-:Y:S05]  /*6d60*/  BSYNC B1 ;  /* 0x0000000000017941 */ /* 0x000fea0003800000 */
.L_x_85:
        /* <DEDUP_REMOVED lines=12> */
.L_x_88:
[----:B------:R-:W-:Y:S05]  /*6e30*/  BSYNC B1 ;  /* 0x0000000000017941 */ /* 0x000fea0003800000 */
.L_x_87:
        /* <DEDUP_REMOVED lines=12> */
.L_x_90:
[----:B------:R-:W-:Y:S05]  /*6f00*/  BSYNC B1 ;  /* 0x0000000000017941 */ /* 0x000fea0003800000 */
.L_x_89:
        /* <DEDUP_REMOVED lines=12> */
.L_x_92:
[----:B------:R-:W-:Y:S05]  /*6fd0*/  BSYNC B1 ;  /* 0x0000000000017941 */ /* 0x000fea0003800000 */
.L_x_91:
        /* <DEDUP_REMOVED lines=12> */
.L_x_94:
[----:B------:R-:W-:Y:S05]  /*70a0*/  BSYNC B1 ;  /* 0x0000000000017941 */ /* 0x000fea0003800000 */
.L_x_93:
        /* <DEDUP_REMOVED lines=12> */
.L_x_96:
[----:B------:R-:W-:Y:S05]  /*7170*/  BSYNC B1 ;  /* 0x0000000000017941 */ /* 0x000fea0003800000 */
.L_x_95:
        /* <DEDUP_REMOVED lines=12> */
.L_x_98:
[----:B------:R-:W-:Y:S05]  /*7240*/  BSYNC B1 ;  /* 0x0000000000017941 */ /* 0x000fea0003800000 */
.L_x_97:
        /* <DEDUP_REMOVED lines=12> */
.L_x_100:
[----:B------:R-:W-:Y:S05]  /*7310*/  BSYNC B1 ;  /* 0x0000000000017941 */ /* 0x000fea0003800000 */
.L_x_99:
        /* <DEDUP_REMOVED lines=12> */
.L_x_102:
[----:B------:R-:W-:Y:S05]  /*73e0*/  BSYNC B1 ;  /* 0x0000000000017941 */ /* 0x000fea0003800000 */
.L_x_101:
        /* <DEDUP_REMOVED lines=12> */
.L_x_104:
[----:B------:R-:W-:Y:S05]  /*74b0*/  BSYNC B1 ;  /* 0x0000000000017941 */ /* 0x000fea0003800000 */
.L_x_103:
        /* <DEDUP_REMOVED lines=12> */
.L_x_106:
[----:B------:R-:W-:Y:S05]  /*7580*/  BSYNC B1 ;  /* 0x0000000000017941 */ /* 0x000fea0003800000 */
.L_x_105:
        /* <DEDUP_REMOVED lines=12> */
.L_x_108:
[----:B------:R-:W-:Y:S05]  /*7650*/  BSYNC B1 ;  /* 0x0000000000017941 */ /* 0x000fea0003800000 */
.L_x_107:
        /* <DEDUP_REMOVED lines=12> */
.L_x_110:
[----:B------:R-:W-:Y:S05]  /*7720*/  BSYNC B1 ;  /* 0x0000000000017941 */ /* 0x000fea0003800000 */
.L_x_109:
        /* <DEDUP_REMOVED lines=12> */
.L_x_112:
[----:B------:R-:W-:Y:S05]  /*77f0*/  BSYNC B1 ;  /* 0x0000000000017941 */ /* 0x000fea0003800000 */
.L_x_111:
        /* <DEDUP_REMOVED lines=12> */
.L_x_114:
[----:B------:R-:W-:Y:S05]  /*78c0*/  BSYNC B1 ;  /* 0x0000000000017941 */ /* 0x000fea0003800000 */
.L_x_113:
        /* <DEDUP_REMOVED lines=12> */
.L_x_116:
[----:B------:R-:W-:Y:S05]  /*7990*/  BSYNC B1 ;  /* 0x0000000000017941 */ /* 0x000fea0003800000 */
.L_x_115:
        /* <DEDUP_REMOVED lines=12> */
.L_x_118:
[----:B------:R-:W-:Y:S05]  /*7a60*/  BSYNC B1 ;  /* 0x0000000000017941 */ /* 0x000fea0003800000 */
.L_x_117:
        /* <DEDUP_REMOVED lines=12> */
.L_x_120:
[----:B------:R-:W-:Y:S05]  /*7b30*/  BSYNC B1 ;  /* 0x0000000000017941 */ /* 0x000fea0003800000 */
.L_x_119:
        /* <DEDUP_REMOVED lines=12> */
.L_x_122:
[----:B------:R-:W-:Y:S05]  /*7c00*/  BSYNC B1 ;  /* 0x0000000000017941 */ /* 0x000fea0003800000 */
.L_x_121:
        /* <DEDUP_REMOVED lines=12> */
.L_x_124:
[----:B------:R-:W-:Y:S05]  /*7cd0*/  BSYNC B1 ;  /* 0x0000000000017941 */ /* 0x000fea0003800000 */
.L_x_123:
        /* <DEDUP_REMOVED lines=12> */
.L_x_126:
[----:B------:R-:W-:Y:S05]  /*7da0*/  BSYNC B1 ;  /* 0x0000000000017941 */ /* 0x000fea0003800000 */
.L_x_125:
        /* <DEDUP_REMOVED lines=12> */
.L_x_128:
[----:B------:R-:W-:Y:S05]  /*7e70*/  BSYNC B1 ;  /* 0x0000000000017941 */ /* 0x000fea0003800000 */
.L_x_127:
        /* <DEDUP_REMOVED lines=12> */
.L_x_130:
[----:B------:R-:W-:Y:S05]  /*7f40*/  BSYNC B1 ;  /* 0x0000000000017941 */ /* 0x000fea0003800000 */
.L_x_129:
        /* <DEDUP_REMOVED lines=12> */
.L_x_132:
[----:B------:R-:W-:Y:S05]  /*8010*/  BSYNC B1 ;  /* 0x0000000000017941 */ /* 0x000fea0003800000 */
.L_x_131:
        /* <DEDUP_REMOVED lines=12> */
.L_x_134:
[----:B------:R-:W-:Y:S05]  /*80e0*/  BSYNC B1 ;  /* 0x0000000000017941 */ /* 0x000fea0003800000 */
.L_x_133:
        /* <DEDUP_REMOVED lines=12> */
.L_x_136:
[----:B------:R-:W-:Y:S05]  /*81b0*/  BSYNC B1 ;  /* 0x0000000000017941 */ /* 0x000fea0003800000 */
.L_x_135:
        /* <DEDUP_REMOVED lines=12> */
.L_x_138:
[----:B------:R-:W-:Y:S05]  /*8280*/  BSYNC B1 ;  /* 0x0000000000017941 */ /* 0x000fea0003800000 */
.L_x_137:
        /* <DEDUP_REMOVED lines=12> */
.L_x_140:
[----:B------:R-:W-:Y:S05]  /*8350*/  BSYNC B1 ;  /* 0x0000000000017941 */ /* 0x000fea0003800000 */
.L_x_139:
        /* <DEDUP_REMOVED lines=12> */
.L_x_142:
[----:B------:R-:W-:Y:S05]  /*8420*/  BSYNC B1 ;  /* 0x0000000000017941 */ /* 0x000fea0003800000 */
.L_x_141:
        /* <DEDUP_REMOVED lines=12> */
.L_x_144:
[----:B------:R-:W-:Y:S05]  /*84f0*/  BSYNC B1 ;  /* 0x0000000000017941 */ /* 0x000fea0003800000 */
.L_x_143:
        /* <DEDUP_REMOVED lines=12> */
.L_x_146:
[----:B------:R-:W-:Y:S05]  /*85c0*/  BSYNC B1 ;  /* 0x0000000000017941 */ /* 0x000fea0003800000 */
.L_x_145:
        /* <DEDUP_REMOVED lines=12> */
.L_x_148:
[----:B------:R-:W-:Y:S05]  /*8690*/  BSYNC B1 ;  /* 0x0000000000017941 */ /* 0x000fea0003800000 */
.L_x_147:
        /* <DEDUP_REMOVED lines=12> */
.L_x_150:
[----:B------:R-:W-:Y:S05]  /*8760*/  BSYNC B1 ;  /* 0x0000000000017941 */ /* 0x000fea0003800000 */
.L_x_149:
        /* <DEDUP_REMOVED lines=12> */
.L_x_152:
[----:B------:R-:W-:Y:S05]  /*8830*/  BSYNC B1 ;  /* 0x0000000000017941 */ /* 0x000fea0003800000 */
.L_x_151:
        /* <DEDUP_REMOVED lines=12> */
.L_x_154:
[----:B------:R-:W-:Y:S05]  /*8900*/  BSYNC B1 ;  /* 0x0000000000017941 */ /* 0x000fea0003800000 */
.L_x_153:
        /* <DEDUP_REMOVED lines=12> */
.L_x_156:
[----:B------:R-:W-:Y:S05]  /*89d0*/  BSYNC B1 ;  /* 0x0000000000017941 */ /* 0x000fea0003800000 */
.L_x_155:
        /* <DEDUP_REMOVED lines=12> */
.L_x_158:
[----:B------:R-:W-:Y:S05]  /*8aa0*/  BSYNC B1 ;  /* 0x0000000000017941 */ /* 0x000fea0003800000 */
.L_x_157:
        /* <DEDUP_REMOVED lines=12> */
.L_x_160:
[----:B------:R-:W-:Y:S05]  /*8b70*/  BSYNC B1 ;  /* 0x0000000000017941 */ /* 0x000fea0003800000 */
.L_x_159:
        /* <DEDUP_REMOVED lines=12> */
.L_x_162:
[----:B------:R-:W-:Y:S05]  /*8c40*/  BSYNC B1 ;  /* 0x0000000000017941 */ /* 0x000fea0003800000 */
.L_x_161:
        /* <DEDUP_REMOVED lines=12> */
.L_x_164:
[----:B------:R-:W-:Y:S05]  /*8d10*/  BSYNC B1 ;  /* 0x0000000000017941 */ /* 0x000fea0003800000 */
.L_x_163:
        /* <DEDUP_REMOVED lines=12> */
.L_x_166:
[----:B------:R-:W-:Y:S05]  /*8de0*/  BSYNC B1 ;  /* 0x0000000000017941 */ /* 0x000fea0003800000 */
.L_x_165:
        /* <DEDUP_REMOVED lines=12> */
.L_x_168:
[----:B------:R-:W-:Y:S05]  /*8eb0*/  BSYNC B1 ;  /* 0x0000000000017941 */ /* 0x000fea0003800000 */
.L_x_167:
        /* <DEDUP_REMOVED lines=12> */
.L_x_170:
[----:B------:R-:W-:Y:S05]  /*8f80*/  BSYNC B1 ;  /* 0x0000000000017941 */ /* 0x000fea0003800000 */
.L_x_169:
        /* <DEDUP_REMOVED lines=12> */
.L_x_172:
[----:B------:R-:W-:Y:S05]  /*9050*/  BSYNC B1 ;  /* 0x0000000000017941 */ /* 0x000fea0003800000 */
.L_x_171:
        /* <DEDUP_REMOVED lines=12> */
.L_x_174:
[----:B------:R-:W-:Y:S05]  /*9120*/  BSYNC B1 ;  /* 0x0000000000017941 */ /* 0x000fea0003800000 */
.L_x_173:
        /* <DEDUP_REMOVED lines=12> */
.L_x_176:
[----:B------:R-:W-:Y:S05]  /*91f0*/  BSYNC B1 ;  /* 0x0000000000017941 */ /* 0x000fea0003800000 */
.L_x_175:
        /* <DEDUP_REMOVED lines=12> */
.L_x_178:
[----:B------:R-:W-:Y:S05]  /*92c0*/  BSYNC B1 ;  /* 0x0000000000017941 */ /* 0x000fea0003800000 */
.L_x_177:
        /* <DEDUP_REMOVED lines=12> */
.L_x_180:
[----:B------:R-:W-:Y:S05]  /*9390*/  BSYNC B1 ;  /* 0x0000000000017941 */ /* 0x000fea0003800000 */
.L_x_179:
        /* <DEDUP_REMOVED lines=12> */
.L_x_182:
[----:B------:R-:W-:Y:S05]  /*9460*/  BSYNC B1 ;  /* 0x0000000000017941 */ /* 0x000fea0003800000 */
.L_x_181:
        /* <DEDUP_REMOVED lines=12> */
.L_x_184:
[----:B------:R-:W-:Y:S05]  /*9530*/  BSYNC B1 ;  /* 0x0000000000017941 */ /* 0x000fea0003800000 */
.L_x_183:
        /* <DEDUP_REMOVED lines=12> */
.L_x_186:
[----:B------:R-:W-:Y:S05]  /*9600*/  BSYNC B1 ;  /* 0x0000000000017941 */ /* 0x000fea0003800000 */
.L_x_185:
        /* <DEDUP_REMOVED lines=12> */
.L_x_188:
[----:B------:R-:W-:Y:S05]  /*96d0*/  BSYNC B1 ;  /* 0x0000000000017941 */ /* 0x000fea0003800000 */
.L_x_187:
        /* <DEDUP_REMOVED lines=12> */
.L_x_190:
[----:B------:R-:W-:Y:S05]  /*97a0*/  BSYNC B1 ;  /* 0x0000000000017941 */ /* 0x000fea0003800000 */
.L_x_189:
        /* <DEDUP_REMOVED lines=12> */
.L_x_192:
[----:B------:R-:W-:Y:S05]  /*9870*/  BSYNC B1 ;  /* 0x0000000000017941 */ /* 0x000fea0003800000 */
.L_x_191:
        /* <DEDUP_REMOVED lines=12> */
.L_x_194:
[----:B------:R-:W-:Y:S05]  /*9940*/  BSYNC B1 ;  /* 0x0000000000017941 */ /* 0x000fea0003800000 */
.L_x_193:
[----:B-----5:R-:W-:Y:S01]  /*9950*/  LOP3.LUT R32, R32, 0xff, RZ, 0xc0, !PT ;  /* 0x000000ff20207812 */ /* 0x020fe200078ec0ff */
[----:B------:R-:W-:Y:S01]  /*9960*/  BSSY B1, `(.L_x_195) ;  /* 0x000000b000017945 */ /* 0x000fe20003800000 */
[----:B------:R-:W-:Y:S02]  /*9970*/  ISETP.LT.OR P4, PT, R35, 0x99, !P1 ;  /* 0x000000992300780c */ /* 0x000fe40004f81670 */
[----:B------:R-:W-:-:S05]  /*9980*/  F2FP.F16.E5M2.UNPACK_B R32, R32 ;  /* 0x00000020ff20723e */ /* 0x000fca00020004ff */
[----:B------:R-:W-:-:S05]  /*9990*/  HADD2.F32 R32, -RZ, R32.H0_H0 ;  /* 0x20000020ff207230 */ /* 0x000fca0000004100 */
[----:B------:R-:W-:-:S04]  /*99a0*/  FMUL R32, R32, UR21 ;  /* 0x0000001520207c20 */ /* 0x000fc80008400000 */
[----:B------:R-:W-:Y:S01]  /*99b0*/  FFMA R32, R23, UR20, R32 ;  /* 0x0000001417207c23 */ /* 0x000fe20008000020 */
[----:B------:R-:W-:-:S04]  /*99c0*/  PRMT R23, RZ, 0x7610, R23 ;  /* 0x00007610ff177816 */ /* 0x000fc80000000017 */
[----:B--2---:R-:W-:-:S05]  /*99d0*/  F2FP.SATFINITE.E5M2.F32.PACK_AB_MERGE_C R33, RZ, R32, RZ ;  /* 0x00000020ff21723e */ /* 0x004fca00048060ff */
[----:B------:R2:W-:Y:S01]  /*99e0*/  @!P3 STG.E.U8 desc[UR18][R24.64+0x99], R33 ;  /* 0x000099211800b986 */ /* 0x0005e2000c101112 */
[----:B------:R-:W-:Y:S05]  /*99f0*/  @P4 BRA `(.L_x_196) ;  /* 0x0000000000044947 */ /* 0x000fea0003800000 */
[----:B------:R0:W5:Y:S02]  /*9a00*/  LDG.E.U8 R23, desc[UR18][R30.64+0x98] ;  /* 0x000098121e177981 */ /* 0x000164000c1e1100 */
.L_x_196:
[----:B------:R-:W-:Y:S05]  /*9a10*/  BSYNC B1 ;  /* 0x0000000000017941 */ /* 0x000fea0003800000 */
.L_x_195:
        /* <DEDUP_REMOVED lines=8> */
[----:B------:R-:W-:-:S05]  /*9aa0*/  F2FP.SATFINITE.E5M2.F32.PACK_AB_MERGE_C R23, RZ, R23, RZ ;  /* 0x00000017ff17723e */ /* 0x000fca00048060ff */
[----:B------:R0:W-:Y:S01]  /*9ab0*/  @!P4 STG.E.U8 desc[UR18][R26.64+0x98], R23 ;  /* 0x000098171a00c986 */ /* 0x0001e2000c101112 */
[----:B------:R-:W-:Y:S05]  /*9ac0*/  @P3 BRA `(.L_x_198) ;  /* 0x0000000000043947 */ /* 0x000fea0003800000 */
[----:B------:R0:W5:Y:S02]  /*9ad0*/  LDG.E.U8 R22, desc[UR18][R30.64+0x99] ;  /* 0x000099121e167981 */ /* 0x000164000c1e1100 */
.L_x_198:
[----:B------:R-:W-:Y:S05]  /*9ae0*/  BSYNC B1 ;  /* 0x0000000000017941 */ /* 0x000fea0003800000 */
.L_x_197:
        /* <DEDUP_REMOVED lines=8> */
[----:B0-----:R-:W-:-:S05]  /*9b70*/  F2FP.SATFINITE.E5M2.F32.PACK_AB_MERGE_C R23, RZ, R22, RZ ;  /* 0x00000016ff17723e */ /* 0x001fca00048060ff */
[----:B------:R0:W-:Y:S01]  /*9b80*/  @!P3 STG.E.U8 desc[UR18][R26.64+0x99], R23 ;  /* 0x000099171a00b986 */ /* 0x0001e2000c101112 */
[----:B------:R-:W-:Y:S05]  /*9b90*/  @P4 BRA `(.L_x_200) ;  /* 0x0000000000044947 */ /* 0x000fea0003800000 */
[----:B------:R0:W5:Y:S02]  /*9ba0*/  LDG.E.U8 R21, desc[UR18][R28.64+0xa0] ;  /* 0x0000a0121c157981 */ /* 0x000164000c1e1100 */
.L_x_200:
[----:B------:R-:W-:Y:S05]  /*9bb0*/  BSYNC B1 ;  /* 0x0000000000017941 */ /* 0x000fea0003800000 */
.L_x_199:
        /* <DEDUP_REMOVED lines=12> */
.L_x_202:
[----:B------:R-:W-:Y:S05]  /*9c80*/  BSYNC B1 ;  /* 0x0000000000017941 */ /* 0x000fea0003800000 */
.L_x_201:
        /* <DEDUP_REMOVED lines=12> */
.L_x_204:
[----:B------:R-:W-:Y:S05]  /*9d50*/  BSYNC B1 ;  /* 0x0000000000017941 */ /* 0x000fea0003800000 */
.L_x_203:
        /* <DEDUP_REMOVED lines=12> */
.L_x_206:
[----:B------:R-:W-:Y:S05]  /*9e20*/  BSYNC B1 ;  /* 0x0000000000017941 */ /* 0x000fea0003800000 */
.L_x_205:
        /* <DEDUP_REMOVED lines=12> */
.L_x_208:
[----:B------:R-:W-:Y:S05]  /*9ef0*/  BSYNC B1 ;  /* 0x0000000000017941 */ /* 0x000fea0003800000 */
.L_x_207:
        /* <DEDUP_REMOVED lines=12> */
.L_x_210:
[----:B------:R-:W-:Y:S05]  /*9fc0*/  BSYNC B1 ;  /* 0x0000000000017941 */ /* 0x000fea0003800000 */
.L_x_209:
        /* <DEDUP_REMOVED lines=12> */
.L_x_212:
[----:B------:R-:W-:Y:S05]  /*a090*/  BSYNC B1 ;  /* 0x0000000000017941 */ /* 0x000fea0003800000 */
.L_x_211:
        /* <DEDUP_REMOVED lines=12> */
.L_x_214:
[----:B------:R-:W-:Y:S05]  /*a160*/  BSYNC B1 ;  /* 0x0000000000017941 */ /* 0x000fea0003800000 */
.L_x_213:
        /* <DEDUP_REMOVED lines=12> */
.L_x_216:
[----:B------:R-:W-:Y:S05]  /*a230*/  BSYNC B1 ;  /* 0x0000000000017941 */ /* 0x000fea0003800000 */
.L_x_215:
        /* <DEDUP_REMOVED lines=12> */
.L_x_218:
[----:B------:R-:W-:Y:S05]  /*a300*/  BSYNC B1 ;  /* 0x0000000000017941 */ /* 0x000fea0003800000 */
.L_x_217:
        /* <DEDUP_REMOVED lines=12> */
.L_x_220:
[----:B------:R-:W-:Y:S05]  /*a3d0*/  BSYNC B1 ;  /* 0x0000000000017941 */ /* 0x000fea0003800000 */
.L_x_219:
        /* <DEDUP_REMOVED lines=12> */
.L_x_222:
[----:B------:R-:W-:Y:S05]  /*a4a0*/  BSYNC B1 ;  /* 0x0000000000017941 */ /* 0x000fea0003800000 */
.L_x_221:
        /* <DEDUP_REMOVED lines=12> */
.L_x_224:
[----:B------:R-:W-:Y:S05]  /*a570*/  BSYNC B1 ;  /* 0x0000000000017941 */ /* 0x000fea0003800000 */
.L_x_223:
        /* <DEDUP_REMOVED lines=12> */
.L_x_226:
[----:B------:R-:W-:Y:S05]  /*a640*/  BSYNC B1 ;  /* 0x0000000000017941 */ /* 0x000fea0003800000 */
.L_x_225:
        /* <DEDUP_REMOVED lines=12> */
.L_x_228:
[----:B------:R-:W-:Y:S05]  /*a710*/  BSYNC B1 ;  /* 0x0000000000017941 */ /* 0x000fea0003800000 */
.L_x_227:
        /* <DEDUP_REMOVED lines=12> */
.L_x_230:
[----:B------:R-:W-:Y:S05]  /*a7e0*/  BSYNC B1 ;  /* 0x0000000000017941 */ /* 0x000fea0003800000 */
.L_x_229:
        /* <DEDUP_REMOVED lines=12> */
.L_x_232:
[----:B------:R-:W-:Y:S05]  /*a8b0*/  BSYNC B1 ;  /* 0x0000000000017941 */ /* 0x000fea0003800000 */
.L_x_231:
        /* <DEDUP_REMOVED lines=12> */
.L_x_234:
[----:B------:R-:W-:Y:S05]  /*a980*/  BSYNC B1 ;  /* 0x0000000000017941 */ /* 0x000fea0003800000 */
.L_x_233:
        /* <DEDUP_REMOVED lines=12> */
.L_x_236:
[----:B------:R-:W-:Y:S05]  /*aa50*/  BSYNC B1 ;  /* 0x0000000000017941 */ /* 0x000fea0003800000 */
.L_x_235:
        /* <DEDUP_REMOVED lines=12> */
.L_x_238:
[----:B------:R-:W-:Y:S05]  /*ab20*/  BSYNC B1 ;  /* 0x0000000000017941 */ /* 0x000fea0003800000 */
.L_x_237:
[----:B-----5:R-:W-:Y:S01]  /*ab30*/  LOP3.LUT R2, R2, 0xff, RZ, 0xc0, !PT ;  /* 0x000000ff02027812 */ /* 0x020fe200078ec0ff */
[----:B------:R-:W-:Y:S01]  /*ab40*/  BSSY B1, `(.L_x_239) ;  /* 0x000000b000017945 */ /* 0x000fe20003800000 */
[----:B------:R-:W-:Y:S02]  /*ab50*/  ISETP.LT.OR P4, PT, R35, 0xc9, !P0 ;  /* 0x000000c92300780c */ /* 0x000fe40004781670 */
[----:B------:R-:W-:-:S05]  /*ab60*/  F2FP.F16.E5M2.UNPACK_B R2, R2 ;  /* 0x00000002ff02723e */ /* 0x000fca00020004ff */
[----:B------:R-:W-:-:S05]  /*ab70*/  HADD2.F32 R2, -RZ, R2.H0_H0 ;  /* 0x20000002ff027230 */ /* 0x000fca0000004100 */
[----:B0-----:R-:W-:-:S04]  /*ab80*/  FMUL R3, R2, UR21 ;  /* 0x0000001502037c20 */ /* 0x001fc80008400000 */
[----:B------:R-:W-:Y:S01]  /*ab90*/  FFMA R3, R0, UR20, R3 ;  /* 0x0000001400037c23 */ /* 0x000fe20008000003 */
[----:B------:R-:W-:-:S04]  /*aba0*/  PRMT R0, RZ, 0x7610, R0 ;  /* 0x00007610ff007816 */ /* 0x000fc80000000000 */
[----:B------:R-:W-:-:S05]  /*abb0*/  F2FP.SATFINITE.E5M2.F32.PACK_AB_MERGE_C R3, RZ, R3, RZ ;  /* 0x00000003ff03723e */ /* 0x000fca00048060ff */
[----:B------:R0:W-:Y:S01]  /*abc0*/  @!P3 STG.E.U8 desc[UR18][R26.64+0xc1], R3 ;  /* 0x0000c1031a00b986 */ /* 0x0001e2000c101112 */
[----:B------:R-:W-:Y:S05]  /*abd0*/  @P4 BRA `(.L_x_240) ;  /* 0x0000000000044947 */ /* 0x000fea0003800000 */
[----:B------:R0:W5:Y:S02]  /*abe0*/  LDG.E.U8 R0, desc[UR18][R28.64+0xc8] ;  /* 0x0000c8121c007981 */ /* 0x000164000c1e1100 */
.L_x_240:
[----:B------:R-:W-:Y:S05]  /*abf0*/  BSYNC B1 ;  /* 0x0000000000017941 */ /* 0x000fea0003800000 */
.L_x_239:
[----:B------:R-:W2:Y:S01]  /*ac00*/  LDL.LU R2, [R1] ;  /* 0x0000000001027983 */ /* 0x000ea20000300800 */
[----:B-----5:R-:W-:Y:S01]  /*ac10*/  LOP3.LUT R0, R0, 0xff, RZ, 0xc0, !PT ;  /* 0x000000ff00007812 */ /* 0x020fe200078ec0ff */
[----:B------:R-:W-:Y:S01]  /*ac20*/  BSSY B1, `(.L_x_241) ;  /* 0x000000b000017945 */ /* 0x000fe20003800000 */
[----:B------:R-:W-:Y:S02]  /*ac30*/  ISETP.LT.OR P3, PT, R35, 0xca, !P0 ;  /* 0x000000ca2300780c */ /* 0x000fe40004761670 */
[----:B------:R-:W-:-:S05]  /*ac40*/  F2FP.F16.E5M2.UNPACK_B R0, R0 ;  /* 0x00000000ff00723e */ /* 0x000fca00020004ff */
[----:B------:R-:W-:-:S05]  /*ac50*/  HADD2.F32 R0, -RZ, R0.H0_H0 ;  /* 0x20000000ff007230 */ /* 0x000fca0000004100 */
[----:B------:R-:W-:-:S04]  /*ac60*/  FMUL R0, R0, UR21 ;  /* 0x0000001500007c20 */ /* 0x000fc80008400000 */
[----:B--2---:R-:W-:-:S05]  /*ac70*/  FFMA R0, R2, UR20, R0 ;  /* 0x0000001402007c23 */ /* 0x004fca0008000000 */
[----:B0-----:R-:W-:Y:S02]  /*ac80*/  F2FP.SATFINITE.E5M2.F32.PACK_AB_MERGE_C R3, RZ, R0, RZ ;  /* 0x00000000ff03723e */ /* 0x001fe400048060ff */
[----:B------:R-:W-:-:S03]  /*ac90*/  PRMT R0, RZ, 0x7610, R0 ;  /* 0x00007610ff007816 */ /* 0x000fc60000000000 */
[----:B------:R0:W-:Y:S01]  /*aca0*/  @!P4 STG.E.U8 desc[UR18][R24.64+0xc8], R3 ;  /* 0x0000c8031800c986 */ /* 0x0001e2000c101112 */
[----:B------:R-:W-:Y:S05]  /*acb0*/  @P3 BRA `(.L_x_242) ;  /* 0x0000000000043947 */ /* 0x000fea0003800000 */
[----:B------:R2:W5:Y:S02]  /*acc0*/  LDG.E.U8 R0, desc[UR18][R28.64+0xc9] ;  /* 0x0000c9121c007981 */ /* 0x000564000c1e1100 */
.L_x_242:
[----:B------:R-:W-:Y:S05]  /*acd0*/  BSYNC B1 ;  /* 0x0000000000017941 */ /* 0x000fea0003800000 */
.L_x_241:
[----:B------:R-:W3:Y:S01]  /*ace0*/  LDL.LU R2, [R1+0x4] ;  /* 0x0000040001027983 */ /* 0x000ee20000300800 */
[----:B-----5:R-:W-:Y:S01]  /*acf0*/  LOP3.LUT R0, R0, 0xff, RZ, 0xc0, !PT ;  /* 0x000000ff00007812 */ /* 0x020fe200078ec0ff */
[----:B------:R-:W-:Y:S01]  /*ad00*/  BSSY B1, `(.L_x_243) ;  /* 0x000000b000017945 */ /* 0x000fe20003800000 */
[----:B------:R-:W-:Y:S02]  /*ad10*/  ISETP.LT.OR P4, PT, R35, 0xc9, !P1 ;  /* 0x000000c92300780c */ /* 0x000fe40004f81670 */
[----:B------:R-:W-:-:S05]  /*ad20*/  F2FP.F16.E5M2.UNPACK_B R0, R0 ;  /* 0x00000000ff00723e */ /* 0x000fca00020004ff */
[----:B------:R-:W-:-:S05]  /*ad30*/  HADD2.F32 R0, -RZ, R0.H0_H0 ;  /* 0x20000000ff007230 */ /* 0x000fca0000004100 */
[----:B------:R-:W-:-:S04]  /*ad40*/  FMUL R0, R0, UR21 ;  /* 0x0000001500007c20 */ /* 0x000fc80008400000 */
[----:B---3--:R-:W-:-:S05]  /*ad50*/  FFMA R0, R2, UR20, R0 ;  /* 0x0000001402007c23 */ /* 0x008fca0008000000 */
[----:B0-----:R-:W-:Y:S02]  /*ad60*/  F2FP.SATFINITE.E5M2.F32.PACK_AB_MERGE_C R3, RZ, R0, RZ ;  /* 0x00000000ff03723e */ /* 0x001fe400048060ff */
[----:B------:R-:W-:-:S03]  /*ad70*/  PRMT R0, RZ, 0x7610, R0 ;  /* 0x00007610ff007816 */ /* 0x000fc60000000000 */
[----:B------:R0:W-:Y:S01]  /*ad80*/  @!P3 STG.E.U8 desc[UR18][R24.64+0xc9], R3 ;  /* 0x0000c9031800b986 */ /* 0x0001e2000c101112 */
[----:B------:R-:W-:Y:S05]  /*ad90*/  @P4 BRA `(.L_x_244) ;  /* 0x0000000000044947 */ /* 0x000fea0003800000 */
[----:B------:R3:W5:Y:S02]  /*ada0*/  LDG.E.U8 R0, desc[UR18][R30.64+0xc8] ;  /* 0x0000c8121e007981 */ /* 0x000764000c1e1100 */
.L_x_244:
[----:B------:R-:W-:Y:S05]  /*adb0*/  BSYNC B1 ;  /* 0x0000000000017941 */ /* 0x000fea0003800000 */
.L_x_243:
[----:B------:R-:W2:Y:S01]  /*adc0*/  LDL.LU R2, [R1+0x8] ;  /* 0x0000080001027983 */ /* 0x000ea20000300800 */
        /* <DEDUP_REMOVED lines=12> */
.L_x_246:
[----:B------:R-:W-:Y:S05]  /*ae90*/  BSYNC B1 ;  /* 0x0000000000017941 */ /* 0x000fea0003800000 */
.L_x_245:
        /* <DEDUP_REMOVED lines=13> */
.L_x_248:
[----:B------:R-:W-:Y:S05]  /*af70*/  BSYNC B1 ;  /* 0x0000000000017941 */ /* 0x000fea0003800000 */
.L_x_247:
        /* <DEDUP_REMOVED lines=13> */
.L_x_250:
[----:B------:R-:W-:Y:S05]  /*b050*/  BSYNC B1 ;  /* 0x0000000000017941 */ /* 0x000fea0003800000 */
.L_x_249:
        /* <DEDUP_REMOVED lines=13> */
.L_x_252:
[----:B------:R-:W-:Y:S05]  /*b130*/  BSYNC B1 ;  /* 0x0000000000017941 */ /* 0x000fea0003800000 */
.L_x_251:
        /* <DEDUP_REMOVED lines=13> */
.L_x_254:
[----:B------:R-:W-:Y:S05]  /*b210*/  BSYNC B1 ;  /* 0x0000000000017941 */ /* 0x000fea0003800000 */
.L_x_253:
        /* <DEDUP_REMOVED lines=13> */
.L_x_256:
[----:B------:R-:W-:Y:S05]  /*b2f0*/  BSYNC B1 ;  /* 0x0000000000017941 */ /* 0x000fea0003800000 */
.L_x_255:
        /* <DEDUP_REMOVED lines=13> */
.L_x_258:
[----:B------:R-:W-:Y:S05]  /*b3d0*/  BSYNC B1 ;  /* 0x0000000000017941 */ /* 0x000fea0003800000 */
.L_x_257:
        /* <DEDUP_REMOVED lines=13> */
.L_x_260:
[----:B------:R-:W-:Y:S05]  /*b4b0*/  BSYNC B1 ;  /* 0x0000000000017941 */ /* 0x000fea0003800000 */
.L_x_259:
        /* <DEDUP_REMOVED lines=13> */
.L_x_262:
[----:B------:R-:W-:Y:S05]  /*b590*/  BSYNC B1 ;  /* 0x0000000000017941 */ /* 0x000fea0003800000 */
.L_x_261:
        /* <DEDUP_REMOVED lines=13> */
.L_x_264:
[----:B------:R-:W-:Y:S05]  /*b670*/  BSYNC B1 ;  /* 0x0000000000017941 */ /* 0x000fea0003800000 */
.L_x_263:
        /* <DEDUP_REMOVED lines=13> */
.L_x_266:
[----:B------:R-:W-:Y:S05]  /*b750*/  BSYNC B1 ;  /* 0x0000000000017941 */ /* 0x000fea0003800000 */
.L_x_265:
        /* <DEDUP_REMOVED lines=13> */
.L_x_268:
[----:B------:R-:W-:Y:S05]  /*b830*/  BSYNC B1 ;  /* 0x0000000000017941 */ /* 0x000fea0003800000 */
.L_x_267:
        /* <DEDUP_REMOVED lines=13> */
.L_x_270:
[----:B------:R-:W-:Y:S05]  /*b910*/  BSYNC B1 ;  /* 0x0000000000017941 */ /* 0x000fea0003800000 */
.L_x_269:
        /* <DEDUP_REMOVED lines=13> */
.L_x_272:
[----:B------:R-:W-:Y:S05]  /*b9f0*/  BSYNC B1 ;  /* 0x0000000000017941 */ /* 0x000fea0003800000 */
.L_x_271:
        /* <DEDUP_REMOVED lines=13> */
.L_x_274:
[----:B------:R-:W-:Y:S05]  /*bad0*/  BSYNC B1 ;  /* 0x0000000000017941 */ /* 0x000fea0003800000 */
.L_x_273:
        /* <DEDUP_REMOVED lines=13> */
.L_x_276:
[----:B------:R-:W-:Y:S05]  /*bbb0*/  BSYNC B1 ;  /* 0x0000000000017941 */ /* 0x000fea0003800000 */
.L_x_275:
        /* <DEDUP_REMOVED lines=13> */
.L_x_278:
[----:B------:R-:W-:Y:S05]  /*bc90*/  BSYNC B1 ;  /* 0x0000000000017941 */ /* 0x000fea0003800000 */
.L_x_277:
        /* <DEDUP_REMOVED lines=13> */
.L_x_280:
[----:B------:R-:W-:Y:S05]  /*bd70*/  BSYNC B1 ;  /* 0x0000000000017941 */ /* 0x000fea0003800000 */
.L_x_279:
        /* <DEDUP_REMOVED lines=13> */
.L_x_282:
[----:B------:R-:W-:Y:S05]  /*be50*/  BSYNC B1 ;  /* 0x0000000000017941 */ /* 0x000fea0003800000 */
.L_x_281:
        /* <DEDUP_REMOVED lines=13> */
.L_x_284:
[----:B------:R-:W-:Y:S05]  /*bf30*/  BSYNC B1 ;  /* 0x0000000000017941 */ /* 0x000fea0003800000 */
.L_x_283:
        /* <DEDUP_REMOVED lines=13> */
.L_x_286:
[----:B------:R-:W-:Y:S05]  /*c010*/  BSYNC B1 ;  /* 0x0000000000017941 */ /* 0x000fea0003800000 */
.L_x_285:
        /* <DEDUP_REMOVED lines=13> */
.L_x_288:
[----:B------:R-:W-:Y:S05]  /*c0f0*/  BSYNC B1 ;  /* 0x0000000000017941 */ /* 0x000fea0003800000 */
.L_x_287:
        /* <DEDUP_REMOVED lines=13> */
.L_x_290:
[----:B------:R-:W-:Y:S05]  /*c1d0*/  BSYNC B1 ;  /* 0x0000000000017941 */ /* 0x000fea0003800000 */
.L_x_289:
        /* <DEDUP_REMOVED lines=13> */
.L_x_292:
[----:B------:R-:W-:Y:S05]  /*c2b0*/  BSYNC B1 ;  /* 0x0000000000017941 */ /* 0x000fea0003800000 */
.L_x_291:
        /* <DEDUP_REMOVED lines=13> */
.L_x_294:
[----:B------:R-:W-:Y:S05]  /*c390*/  BSYNC B1 ;  /* 0x0000000000017941 */ /* 0x000fea0003800000 */
.L_x_293:
[----:B------:R-:W-:Y:S05]  /*c3a0*/  @P1 BRA `(.L_x_295) ;  /* 0x00000020009c1947 */ /* 0x000fea0003800000 */
[----:B------:R-:W2:Y:S01]  /*c3b0*/  LDL.LU R2, [R1+0x6c] ;  /* 0x00006c0001027983 */ /* 0x000ea20000300800 */
[----:B-----5:R-:W-:-:S04]  /*c3c0*/  LOP3.LUT R0, R0, 0xff, RZ, 0xc0, !PT ;  /* 0x000000ff00007812 */ /* 0x020fc800078ec0ff */
[----:B------:R-:W-:-:S05]  /*c3d0*/  F2FP.F16.E5M2.UNPACK_B R0, R0 ;  /* 0x00000000ff00723e */ /* 0x000fca00020004ff */
[----:B------:R-:W-:-:S05]  /*c3e0*/  HADD2.F32 R0, -RZ, R0.H0_H0 ;  /* 0x20000000ff007230 */ /* 0x000fca0000004100 */
[----:B------:R-:W-:-:S04]  /*c3f0*/  FMUL R0, R0, UR21 ;  /* 0x0000001500007c20 */ /* 0x000fc80008400000 */
[----:B--2---:R-:W-:-:S05]  /*c400*/  FFMA R0, R2, UR20, R0 ;  /* 0x0000001402007c23 */ /* 0x004fca0008000000 */
[----:B0-----:R-:W-:-:S05]  /*c410*/  F2FP.SATFINITE.E5M2.F32.PACK_AB_MERGE_C R3, RZ, R0, RZ ;  /* 0x00000000ff03723e */ /* 0x001fca00048060ff */
[----:B------:R0:W-:Y:S01]  /*c420*/  STG.E.U8 desc[UR18][R26.64+0xf9], R3 ;  /* 0x0000f9031a007986 */ /* 0x0001e2000c101112 */
[----:B------:R-:W-:Y:S05]  /*c430*/  BRA `(.L_x_295) ;  /* 0x0000002000787947 */ /* 0x000fea0003800000 */
.L_x_38:
[----:B------:R-:W-:Y:S01]  /*c440*/  ISETP.GE.AND P1, PT, R38, 0x1, PT ;  /* 0x000000012600780c */ /* 0x000fe20003f26270 */
[----:B------:R-:W-:Y:S01]  /*c450*/  FMUL R228, R228, UR20 ;  /* 0x00000014e4e47c20 */ /* 0x000fe20008400000 */
[----:B------:R-:W-:Y:S01]  /*c460*/  FMUL R227, R227, UR20 ;  /* 0x00000014e3e37c20 */ /* 0x000fe20008400000 */
[----:B------:R-:W-:Y:S01]  /*c470*/  ISETP.GE.AND P0, PT, R38, 0x9, PT ;  /* 0x000000092600780c */ /* 0x000fe20003f06270 */
[----:B------:R-:W-:Y:S01]  /*c480*/  FMUL R226, R226, UR20 ;  /* 0x00000014e2e27c20 */ /* 0x000fe20008400000 */
[C---:B------:R-:W-:Y:S02]  /*c490*/  ISETP.LT.OR P4, PT, R35.reuse, 0x1, !P1 ;  /* 0x000000012300780c */ /* 0x040fe40004f81670 */
[----:B------:R-:W-:Y:S02]  /*c4a0*/  ISETP.LT.OR P5, PT, R35, 0x2, !P1 ;  /* 0x000000022300780c */ /* 0x000fe40004fa1670 */
[----:B------:R-:W-:Y:S02]  /*c4b0*/  F2FP.SATFINITE.E5M2.F32.PACK_AB_MERGE_C R29, RZ, R228, RZ ;  /* 0x000000e4ff1d723e */ /* 0x000fe400048060ff */
[----:B------:R-:W-:-:S02]  /*c4c0*/  F2FP.SATFINITE.E5M2.F32.PACK_AB_MERGE_C R227, RZ, R227, RZ ;  /* 0x000000e3ffe3723e */ /* 0x000fc400048060ff */
[----:B------:R-:W-:Y:S01]  /*c4d0*/  ISETP.LT.OR P3, PT, R35, 0x1, !P0 ;  /* 0x000000012300780c */ /* 0x000fe20004761670 */
[----:B------:R-:W-:-:S04]  /*c4e0*/  FMUL R225, R225, UR20 ;  /* 0x00000014e1e17c20 */ /* 0x000fc80008400000 */
[----:B------:R0:W-:Y:S01]  /*c4f0*/  @!P4 STG.E.U8 desc[UR18][R24.64], R29 ;  /* 0x0000001d1800c986 */ /* 0x0001e2000c101112 */
[----:B------:R-:W-:-:S03]  /*c500*/  ISETP.LT.OR P4, PT, R35, 0x2, !P0 ;  /* 0x000000022300780c */ /* 0x000fc60004781670 */
[----:B------:R2:W-:Y:S01]  /*c510*/  @!P5 STG.E.U8 desc[UR18][R24.64+0x1], R227 ;  /* 0x000001e31800d986 */ /* 0x0005e2000c101112 */
[C---:B------:R-:W-:Y:S01]  /*c520*/  ISETP.LT.OR P5, PT, R35.reuse, 0x9, !P1 ;  /* 0x000000092300780c */ /* 0x040fe20004fa1670 */
[----:B------:R-:W-:Y:S01]  /*c530*/  FMUL R224, R224, UR20 ;  /* 0x00000014e0e07c20 */ /* 0x000fe20008400000 */
[----:B------:R-:W-:Y:S01]  /*c540*/  ISETP.LT.OR P6, PT, R35, 0xa, !P1 ;  /* 0x0000000a2300780c */ /* 0x000fe20004fc1670 */
[----:B------:R-:W-:Y:S01]  /*c550*/  FMUL R223, R223, UR20 ;  /* 0x00000014dfdf7c20 */ /* 0x000fe20008400000 */
[----:B------:R-:W-:Y:S02]  /*c560*/  F2FP.SATFINITE.E5M2.F32.PACK_AB_MERGE_C R31, RZ, R226, RZ ;  /* 0x000000e2ff1f723e */ /* 0x000fe400048060ff */
[----:B------:R-:W-:Y:S02]  /*c570*/  F2FP.SATFINITE.E5M2.F32.PACK_AB_MERGE_C R225, RZ, R225, RZ ;  /* 0x000000e1ffe1723e */ /* 0x000fe400048060ff */
[----:B0-----:R-:W-:Y:S01]  /*c580*/  F2FP.SATFINITE.E5M2.F32.PACK_AB_MERGE_C R29, RZ, R224, RZ ;  /* 0x000000e0ff1d723e */ /* 0x001fe200048060ff */
[----:B------:R-:W-:Y:S01]  /*c590*/  @!P3 STG.E.U8 desc[UR18][R26.64], R31 ;  /* 0x0000001f1a00b986 */ /* 0x000fe2000c101112 */
[----:B------:R-:W-:-:S02]  /*c5a0*/  F2FP.SATFINITE.E5M2.F32.PACK_AB_MERGE_C R223, RZ, R223, RZ ;  /* 0x000000dfffdf723e */ /* 0x000fc400048060ff */
[C---:B------:R-:W-:Y:S01]  /*c5b0*/  ISETP.LT.OR P3, PT, R35.reuse, 0x9, !P0 ;  /* 0x000000092300780c */ /* 0x040fe20004761670 */
[----:B------:R-:W-:Y:S01]  /*c5c0*/  @!P4 STG.E.U8 desc[UR18][R26.64+0x1], R225 ;  /* 0x000001e11a00c986 */ /* 0x000fe2000c101112 */
[----:B------:R-:W-:-:S03]  /*c5d0*/  ISETP.LT.OR P4, PT, R35, 0xa, !P0 ;  /* 0x0000000a2300780c */ /* 0x000fc60004781670 */
[----:B------:R0:W-:Y:S01]  /*c5e0*/  @!P5 STG.E.U8 desc[UR18][R24.64+0x8], R29 ;  /* 0x0000081d1800d986 */ /* 0x0001e2000c101112 */
[----:B------:R-:W-:Y:S01]  /*c5f0*/  ISETP.LT.OR P5, PT, R35, 0x11, !P1 ;  /* 0x000000112300780c */ /* 0x000fe20004fa1670 */
[----:B------:R-:W-:Y:S01]  /*c600*/  FMUL R222, R222, UR20 ;  /* 0x00000014dede7c20 */ /* 0x000fe20008400000 */
[----:B------:R-:W-:Y:S01]  /*c610*/  FMUL R221, R221, UR20 ;  /* 0x00000014dddd7c20 */ /* 0x000fe20008400000 */
[----:B------:R-:W-:Y:S01]  /*c620*/  FMUL R220, R220, UR20 ;  /* 0x00000014dcdc7c20 */ /* 0x000fe20008400000 */
[----:B------:R-:W-:Y:S01]  /*c630*/  @!P6 STG.E.U8 desc[UR18][R24.64+0x9], R223 ;  /* 0x000009df1800e986 */ /* 0x000fe2000c101112 */
[----:B------:R-:W-:Y:S01]  /*c640*/  ISETP.LT.OR P6, PT, R35, 0x12, !P1 ;  /* 0x000000122300780c */ /* 0x000fe20004fc1670 */
[----:B------:R-:W-:Y:S01]  /*c650*/  FMUL R219, R219, UR20 ;  /* 0x00000014dbdb7c20 */ /* 0x000fe20008400000 */
[----:B------:R-:W-:Y:S01]  /*c660*/  F2FP.SATFINITE.E5M2.F32.PACK_AB_MERGE_C R33, RZ, R222, RZ ;  /* 0x000000deff21723e */ /* 0x000fe200048060ff */
[----:B--2---:R-:W2:Y:S01]  /*c670*/  LDL.LU R227, [R1+0x8] ;  /* 0x0000080001e37983 */ /* 0x004ea20000300800 */
[----:B------:R-:W-:-:S02]  /*c680*/  F2FP.SATFINITE.E5M2.F32.PACK_AB_MERGE_C R221, RZ, R221, RZ ;  /* 0x000000ddffdd723e */ /* 0x000fc400048060ff */
[----:B0-----:R-:W-:Y:S01]  /*c690*/  F2FP.SATFINITE.E5M2.F32.PACK_AB_MERGE_C R29, RZ, R220, RZ ;  /* 0x000000dcff1d723e */ /* 0x001fe200048060ff */
[----:B------:R-:W3:Y:S04]  /*c6a0*/  LDL.LU R226, [R1+0x4] ;  /* 0x0000040001e27983 */ /* 0x000ee80000300800 */
[----:B------:R-:W4:Y:S01]  /*c6b0*/  LDL.LU R224, [R1] ;  /* 0x0000000001e07983 */ /* 0x000f220000300800 */
[----:B------:R-:W-:-:S03]  /*c6c0*/  F2FP.SATFINITE.E5M2.F32.PACK_AB_MERGE_C R219, RZ, R219, RZ ;  /* 0x000000dbffdb723e */ /* 0x000fc600048060ff */
[----:B------:R-:W-:Y:S01]  /*c6d0*/  @!P3 STG.E.U8 desc[UR18][R26.64+0x8], R33 ;  /* 0x000008211a00b986 */ /* 0x000fe2000c101112 */
[----:B------:R-:W-:-:S03]  /*c6e0*/  ISETP.LT.OR P3, PT, R35, 0x11, !P0 ;  /* 0x000000112300780c */ /* 0x000fc60004761670 */
        /* <DEDUP_REMOVED lines=11> */
[----:B------:R-:W-:Y:S01]  /*c7a0*/  FMUL R214, R214, UR20 ;  /* 0x00000014d6d67c20 */ /* 0x000fe20008400000 */
[----:B------:R-:W-:Y:S01]  /*c7b0*/  F2FP.SATFINITE.E5M2.F32.PACK_AB_MERGE_C R217, RZ, R217, RZ ;  /* 0x000000d9ffd9723e */ /* 0x000fe200048060ff */
[----:B------:R-:W-:Y:S01]  /*c7c0*/  FMUL R213, R213, UR20 ;  /* 0x00000014d5d57c20 */ /* 0x000fe20008400000 */
[----:B0-----:R-:W-:Y:S01]  /*c7d0*/  F2FP.SATFINITE.E5M2.F32.PACK_AB_MERGE_C R29, RZ, R216, RZ ;  /* 0x000000d8ff1d723e */ /* 0x001fe200048060ff */
[----:B------:R-:W-:Y:S01]  /*c7e0*/  @!P3 STG.E.U8 desc[UR18][R26.64+0x10], R31 ;  /* 0x0000101f1a00b986 */ /* 0x000fe2000c101112 */
[----:B------:R-:W-:-:S02]  /*c7f0*/  F2FP.SATFINITE.E5M2.F32.PACK_AB_MERGE_C R215, RZ, R215, RZ ;  /* 0x000000d7ffd7723e */ /* 0x000fc400048060ff */
[C---:B------:R-:W-:Y:S01]  /*c800*/  ISETP.LT.OR P3, PT, R35.reuse, 0x19, !P0 ;  /* 0x000000192300780c */ /* 0x040fe20004761670 */
[----:B------:R-:W-:Y:S01]  /*c810*/  @!P4 STG.E.U8 desc[UR18][R26.64+0x11], R217 ;  /* 0x000011d91a00c986 */ /* 0x000fe2000c101112 */
[----:B------:R-:W-:-:S03]  /*c820*/  ISETP.LT.OR P4, PT, R35, 0x1a, !P0 ;  /* 0x0000001a2300780c */ /* 0x000fc60004781670 */
[----:B------:R0:W-:Y:S01]  /*c830*/  @!P5 STG.E.U8 desc[UR18][R24.64+0x18], R29 ;  /* 0x0000181d1800d986 */ /* 0x0001e2000c101112 */
[C---:B------:R-:W-:Y:S01]  /*c840*/  ISETP.LT.OR P5, PT, R35.reuse, 0x21, !P1 ;  /* 0x000000212300780c */ /* 0x040fe20004fa1670 */
[----:B------:R-:W-:Y:S02]  /*c850*/  FMUL R212, R212, UR20 ;  /* 0x00000014d4d47c20 */ /* 0x000fe40008400000 */
[----:B------:R-:W-:Y:S01]  /*c860*/  @!P6 STG.E.U8 desc[UR18][R24.64+0x19], R215 ;  /* 0x000019d71800e986 */ /* 0x000fe2000c101112 */
[----:B------:R-:W-:Y:S01]  /*c870*/  ISETP.LT.OR P6, PT, R35, 0x22, !P1 ;  /* 0x000000222300780c */ /* 0x000fe20004fc1670 */
[----:B------:R-:W-:Y:S01]  /*c880*/  FMUL R211, R211, UR20 ;  /* 0x00000014d3d37c20 */ /* 0x000fe20008400000 */
[----:B------:R-:W-:Y:S01]  /*c890*/  F2FP.SATFINITE.E5M2.F32.PACK_AB_MERGE_C R33, RZ, R214, RZ ;  /* 0x000000d6ff21723e */ /* 0x000fe200048060ff */
[----:B------:R-:W-:Y:S01]  /*c8a0*/  FMUL R210, R210, UR20 ;  /* 0x00000014d2d27c20 */ /* 0x000fe20008400000 */
[----:B------:R-:W-:Y:S01]  /*c8b0*/  F2FP.SATFINITE.E5M2.F32.PACK_AB_MERGE_C R213, RZ, R213, RZ ;  /* 0x000000d5ffd5723e */ /* 0x000fe200048060ff */
[----:B------:R-:W-:Y:S01]  /*c8c0*/  FMUL R209, R209, UR20 ;  /* 0x00000014d1d17c20 */ /* 0x000fe20008400000 */
        /* <DEDUP_REMOVED lines=8> */
[----:B------:R-:W-:-:S03]  /*c950*/  ISETP.LT.OR P5, PT, R35, 0x29, !P1 ;  /* 0x000000292300780c */ /* 0x000fc60004fa1670 */
        /* <DEDUP_REMOVED lines=240> */
[----:B------:R1:W-:Y:S01]  /*d860*/  @!P6 STG.E.U8 desc[UR18][R24.64+0x99], R23 ;  /* 0x000099171800e986 */ /* 0x0003e2000c101112 */
        /* <DEDUP_REMOVED lines=11> */
[----:B------:R0:W-:Y:S01]  /*d920*/  @!P4 STG.E.U8 desc[UR18][R26.64+0x99], R21 ;  /* 0x000099151a00c986 */ /* 0x0001e2000c101112 */
[----:B------:R-:W-:-:S03]  /*d930*/  ISETP.LT.OR P4, PT, R35, 0xa2, !P0 ;  /* 0x000000a22300780c */ /* 0x000fc60004781670 */
[----:B------:R-:W-:Y:S01]  /*d940*/  @!P5 STG.E.U8 desc[UR18][R24.64+0xa0], R29 ;  /* 0x0000a01d1800d986 */ /* 0x000fe2000c101112 */
[----:B------:R-:W-:-:S03]  /*d950*/  ISETP.LT.OR P5, PT, R35, 0xa9, !P1 ;  /* 0x000000a92300780c */ /* 0x000fc60004fa1670 */
[----:B------:R2:W-:Y:S01]  /*d960*/  @!P6 STG.E.U8 desc[UR18][R24.64+0xa1], R19 ;  /* 0x0000a1131800e986 */ /* 0x0005e2000c101112 */
[----:B------:R-:W-:Y:S01]  /*d970*/  ISETP.LT.OR P6, PT, R35, 0xaa, !P1 ;  /* 0x000000aa2300780c */ /* 0x000fe20004fc1670 */
[----:B------:R-:W-:Y:S01]  /*d980*/  FMUL R15, R15, UR20 ;  /* 0x000000140f0f7c20 */ /* 0x000fe20008400000 */
[----:B-1----:R-:W-:Y:S01]  /*d990*/  F2FP.SATFINITE.E5M2.F32.PACK_AB_MERGE_C R23, RZ, R18, RZ ;  /* 0x00000012ff17723e */ /* 0x002fe200048060ff */
[----:B------:R-:W-:Y:S01]  /*d9a0*/  FMUL R14, R14, UR20 ;  /* 0x000000140e0e7c20 */ /* 0x000fe20008400000 */
[----:B------:R-:W-:Y:S01]  /*d9b0*/  F2FP.SATFINITE.E5M2.F32.PACK_AB_MERGE_C R17, RZ, R17, RZ ;  /* 0x00000011ff11723e */ /* 0x000fe200048060ff */
[----:B------:R-:W-:Y:S01]  /*d9c0*/  FMUL R13, R13, UR20 ;  /* 0x000000140d0d7c20 */ /* 0x000fe20008400000 */
[----:B0-----:R-:W-:Y:S01]  /*d9d0*/  F2FP.SATFINITE.E5M2.F32.PACK_AB_MERGE_C R21, RZ, R16, RZ ;  /* 0x00000010ff15723e */ /* 0x001fe200048060ff */
[----:B------:R-:W-:Y:S01]  /*d9e0*/  @!P3 STG.E.U8 desc[UR18][R26.64+0xa0], R23 ;  /* 0x0000a0171a00b986 */ /* 0x000fe2000c101112 */
[----:B------:R-:W-:Y:S02]  /*d9f0*/  F2FP.SATFINITE.E5M2.F32.PACK_AB_MERGE_C R15, RZ, R15, RZ ;  /* 0x0000000fff0f723e */ /* 0x000fe400048060ff */
[C---:B------:R-:W-:Y:S01]  /*da00*/  ISETP.LT.OR P3, PT, R35.reuse, 0xa9, !P0 ;  /* 0x000000a92300780c */ /* 0x040fe20004761670 */
[----:B------:R-:W-:Y:S01]  /*da10*/  @!P4 STG.E.U8 desc[UR18][R26.64+0xa1], R17 ;  /* 0x0000a1111a00c986 */ /* 0x000fe2000c101112 */
[----:B------:R-:W-:-:S03]  /*da20*/  ISETP.LT.OR P4, PT, R35, 0xaa, !P0 ;  /* 0x000000aa2300780c */ /* 0x000fc60004781670 */
[----:B------:R-:W-:Y:S01]  /*da30*/  @!P5 STG.E.U8 desc[UR18][R24.64+0xa8], R21 ;  /* 0x0000a8151800d986 */ /* 0x000fe2000c101112 */
[C---:B------:R-:W-:Y:S01]  /*da40*/  ISETP.LT.OR P5, PT, R35.reuse, 0xb1, !P1 ;  /* 0x000000b12300780c */ /* 0x040fe20004fa1670 */
[----:B------:R-:W-:Y:S02]  /*da50*/  FMUL R12, R12, UR20 ;  /* 0x000000140c0c7c20 */ /* 0x000fe40008400000 */
[----:B------:R0:W-:Y:S01]  /*da60*/  @!P6 STG.E.U8 desc[UR18][R24.64+0xa9], R15 ;  /* 0x0000a90f1800e986 */ /* 0x0001e2000c101112 */
[----:B------:R-:W-:Y:S01]  /*da70*/  ISETP.LT.OR P6, PT, R35, 0xb2, !P1 ;  /* 0x000000b22300780c */ /* 0x000fe20004fc1670 */
[----:B------:R-:W-:Y:S01]  /*da80*/  FMUL R11, R11, UR20 ;  /* 0x000000140b0b7c20 */ /* 0x000fe20008400000 */
[----:B--2---:R-:W-:Y:S01]  /*da90*/  F2FP.SATFINITE.E5M2.F32.PACK_AB_MERGE_C R19, RZ, R14, RZ ;  /* 0x0000000eff13723e */ /* 0x004fe200048060ff */
[----:B------:R-:W2:Y:S01]  /*daa0*/  LDL.LU R223, [R1+0x18] ;  /* 0x0000180001df7983 */ /* 0x000ea20000300800 */
[----:B------:R-:W-:Y:S02]  /*dab0*/  F2FP.SATFINITE.E5M2.F32.PACK_AB_MERGE_C R13, RZ, R13, RZ ;  /* 0x0000000dff0d723e */ /* 0x000fe400048060ff */
[----:B------:R-:W-:Y:S01]  /*dac0*/  F2FP.SATFINITE.E5M2.F32.PACK_AB_MERGE_C R11, RZ, R11, RZ ;  /* 0x0000000bff0b723e */ /* 0x000fe200048060ff */
[----:B------:R-:W-:Y:S01]  /*dad0*/  @!P3 STG.E.U8 desc[UR18][R26.64+0xa8], R19 ;  /* 0x0000a8131a00b986 */ /* 0x000fe2000c101112 */
[----:B0-----:R-:W-:-:S03]  /*dae0*/  F2FP.SATFINITE.E5M2.F32.PACK_AB_MERGE_C R15, RZ, R12, RZ ;  /* 0x0000000cff0f723e */ /* 0x001fc600048060ff */
[----:B------:R0:W-:Y:S01]  /*daf0*/  @!P4 STG.E.U8 desc[UR18][R26.64+0xa9], R13 ;  /* 0x0000a90d1a00c986 */ /* 0x0001e2000c101112 */
[C---:B------:R-:W-:Y:S02]  /*db00*/  ISETP.LT.OR P3, PT, R35.reuse, 0xb1, !P0 ;  /* 0x000000b12300780c */ /* 0x040fe40004761670 */
[C---:B------:R-:W-:Y:S01]  /*db10*/  ISETP.LT.OR P4, PT, R35.reuse, 0xb2, !P0 ;  /* 0x000000b22300780c */ /* 0x040fe20004781670 */
[----:B------:R-:W-:Y:S01]  /*db20*/  @!P5 STG.E.U8 desc[UR18][R24.64+0xb0], R15 ;  /* 0x0000b00f1800d986 */ /* 0x000fe2000c101112 */
[----:B------:R-:W-:Y:S01]  /*db30*/  ISETP.LT.OR P5, PT, R35, 0xb9, !P1 ;  /* 0x000000b92300780c */ /* 0x000fe20004fa1670 */
[----:B------:R-:W-:Y:S01]  /*db40*/  FMUL R10, R10, UR20 ;  /* 0x000000140a0a7c20 */ /* 0x000fe20008400000 */
[----:B------:R-:W-:Y:S01]  /*db50*/  FMUL R9, R9, UR20 ;  /* 0x0000001409097c20 */ /* 0x000fe20008400000 */
[----:B------:R-:W2:Y:S01]  /*db60*/  LDL.LU R222, [R1+0x14] ;  /* 0x0000140001de7983 */ /* 0x000ea20000300800 */
[----:B------:R-:W-:-:S03]  /*db70*/  FMUL R8, R8, UR20 ;  /* 0x0000001408087c20 */ /* 0x000fc60008400000 */
[----:B------:R-:W2:Y:S01]  /*db80*/  LDL.LU R220, [R1+0x10] ;  /* 0x0000100001dc7983 */ /* 0x000ea20000300800 */
[----:B------:R-:W-:-:S03]  /*db90*/  F2FP.SATFINITE.E5M2.F32.PACK_AB_MERGE_C R17, RZ, R10, RZ ;  /* 0x0000000aff11723e */ /* 0x000fc600048060ff */
[----:B------:R-:W2:Y:S01]  /*dba0*/  LDL.LU R221, [R1+0xc] ;  /* 0x00000c0001dd7983 */ /* 0x000ea20000300800 */
[----:B------:R-:W-:Y:S01]  /*dbb0*/  F2FP.SATFINITE.E5M2.F32.PACK_AB_MERGE_C R9, RZ, R9, RZ ;  /* 0x00000009ff09723e */ /* 0x000fe200048060ff */
[----:B------:R-:W-:Y:S01]  /*dbc0*/  FMUL R7, R7, UR20 ;  /* 0x0000001407077c20 */ /* 0x000fe20008400000 */
[----:B0-----:R-:W-:Y:S01]  /*dbd0*/  F2FP.SATFINITE.E5M2.F32.PACK_AB_MERGE_C R13, RZ, R8, RZ ;  /* 0x00000008ff0d723e */ /* 0x001fe200048060ff */
[----:B------:R0:W-:Y:S01]  /*dbe0*/  @!P6 STG.E.U8 desc[UR18][R24.64+0xb1], R11 ;  /* 0x0000b10b1800e986 */ /* 0x0001e2000c101112 */
[----:B------:R-:W-:Y:S01]  /*dbf0*/  ISETP.LT.OR P6, PT, R35, 0xba, !P1 ;  /* 0x000000ba2300780c */ /* 0x000fe20004fc1670 */
[----:B-----5:R-:W-:Y:S01]  /*dc00*/  FMUL R2, R2, UR20 ;  /* 0x0000001402027c20 */ /* 0x020fe20008400000 */
[----:B------:R-:W-:Y:S01]  /*dc10*/  F2FP.SATFINITE.E5M2.F32.PACK_AB_MERGE_C R7, RZ, R7, RZ ;  /* 0x00000007ff07723e */ /* 0x000fe200048060ff */
[----:B------:R-:W-:Y:S01]  /*dc20*/  @!P3 STG.E.U8 desc[UR18][R26.64+0xb0], R17 ;  /* 0x0000b0111a00b986 */ /* 0x000fe2000c101112 */
[----:B------:R-:W-:Y:S01]  /*dc30*/  FMUL R3, R3, UR20 ;  /* 0x0000001403037c20 */ /* 0x000fe20008400000 */
[----:B------:R-:W-:Y:S01]  /*dc40*/  FMUL R4, R4, UR20 ;  /* 0x0000001404047c20 */ /* 0x000fe20008400000 */
[C---:B------:R-:W-:Y:S01]  /*dc50*/  ISETP.LT.OR P3, PT, R35.reuse, 0xb9, !P0 ;  /* 0x000000b92300780c */ /* 0x040fe20004761670 */
[----:B------:R1:W-:Y:S01]  /*dc60*/  @!P4 STG.E.U8 desc[UR18][R26.64+0xb1], R9 ;  /* 0x0000b1091a00c986 */ /* 0x0003e2000c101112 */
[----:B------:R-:W-:Y:S01]  /*dc70*/  ISETP.LT.OR P4, PT, R35, 0xba, !P0 ;  /* 0x000000ba2300780c */ /* 0x000fe20004781670 */
[----:B------:R-:W-:Y:S01]  /*dc80*/  FMUL R6, R6, UR20 ;  /* 0x0000001406067c20 */ /* 0x000fe20008400000 */
[----:B------:R-:W-:Y:S01]  /*dc90*/  FMUL R5, R5, UR20 ;  /* 0x0000001405057c20 */ /* 0x000fe20008400000 */
[----:B------:R3:W-:Y:S01]  /*dca0*/  @!P5 STG.E.U8 desc[UR18][R24.64+0xb8], R13 ;  /* 0x0000b80d1800d986 */ /* 0x0007e2000c101112 */
[----:B------:R-:W-:Y:S01]  /*dcb0*/  ISETP.LT.OR P5, PT, R35, 0xc1, !P1 ;  /* 0x000000c12300780c */ /* 0x000fe20004fa1670 */
[----:B------:R-:W-:Y:S01]  /*dcc0*/  FMUL R0, R0, UR20 ;  /* 0x0000001400007c20 */ /* 0x000fe20008400000 */
[----:B0-----:R-:W-:Y:S01]  /*dcd0*/  F2FP.SATFINITE.E5M2.F32.PACK_AB_MERGE_C R11, RZ, R6, RZ ;  /* 0x00000006ff0b723e */ /* 0x001fe200048060ff */
[----:B------:R-:W2:Y:S01]  /*dce0*/  LDL.LU R225, [R1+0x1c] ;  /* 0x00001c0001e17983 */ /* 0x000ea20000300800 */
[----:B------:R-:W-:-:S03]  /*dcf0*/  F2FP.SATFINITE.E5M2.F32.PACK_AB_MERGE_C R5, RZ, R5, RZ ;  /* 0x00000005ff05723e */ /* 0x000fc600048060ff */
[----:B------:R0:W-:Y:S01]  /*dd00*/  @!P6 STG.E.U8 desc[UR18][R24.64+0xb9], R7 ;  /* 0x0000b9071800e986 */ /* 0x0001e2000c101112 */
[----:B-1----:R-:W-:Y:S01]  /*dd10*/  F2FP.SATFINITE.E5M2.F32.PACK_AB_MERGE_C R9, RZ, R4, RZ ;  /* 0x00000004ff09723e */ /* 0x002fe200048060ff */
[----:B------:R-:W-:Y:S01]  /*dd20*/  FMUL R4, R227, UR20 ;  /* 0x00000014e3047c20 */ /* 0x000fe20008400000 */
[C---:B------:R-:W-:Y:S01]  /*dd30*/  ISETP.LT.OR P6, PT, R35.reuse, 0xc2, !P1 ;  /* 0x000000c22300780c */ /* 0x040fe20004fc1670 */
[----:B------:R-:W-:Y:S01]  /*dd40*/  @!P3 STG.E.U8 desc[UR18][R26.64+0xb8], R11 ;  /* 0x0000b80b1a00b986 */ /* 0x000fe2000c101112 */
[----:B---3--:R-:W-:Y:S01]  /*dd50*/  F2FP.SATFINITE.E5M2.F32.PACK_AB_MERGE_C R13, RZ, R2, RZ ;  /* 0x00000002ff0d723e */ /* 0x008fe200048060ff */
[----:B----4-:R-:W-:Y:S01]  /*dd60*/  FMUL R2, R224, UR20 ;  /* 0x00000014e0027c20 */ /* 0x010fe20008400000 */
[----:B------:R-:W-:Y:S01]  /*dd70*/  ISETP.LT.OR P3, PT, R35, 0xc1, !P0 ;  /* 0x000000c12300780c */ /* 0x000fe20004761670 */
[----:B------:R-:W3:Y:S01]  /*dd80*/  LDL.LU R224, [R1+0x20] ;  /* 0x0000200001e07983 */ /* 0x000ee20000300800 */
[----:B0-----:R-:W-:Y:S01]  /*dd90*/  F2FP.SATFINITE.E5M2.F32.PACK_AB_MERGE_C R7, RZ, R3, RZ ;  /* 0x00000003ff07723e */ /* 0x001fe200048060ff */
[----:B------:R-:W-:-:S02]  /*dda0*/  FMUL R3, R226, UR20 ;  /* 0x00000014e2037c20 */ /* 0x000fc40008400000 */
[----:B------:R0:W-:Y:S01]  /*ddb0*/  @!P4 STG.E.U8 desc[UR18][R26.64+0xb9], R5 ;  /* 0x0000b9051a00c986 */ /* 0x0001e2000c101112 */
[----:B------:R-:W-:-:S03]  /*ddc0*/  ISETP.LT.OR P4, PT, R35, 0xc2, !P0 ;  /* 0x000000c22300780c */ /* 0x000fc60004781670 */
[----:B------:R-:W4:Y:S04]  /*ddd0*/  LDL.LU R226, [R1+0x24] ;  /* 0x0000240001e27983 */ /* 0x000f280000300800 */
[----:B------:R-:W4:Y:S04]  /*dde0*/  LDL.LU R227, [R1+0x28] ;  /* 0x0000280001e37983 */ /* 0x000f280000300800 */
[----:B------:R-:W-:Y:S01]  /*ddf0*/  @!P5 STG.E.U8 desc[UR18][R24.64+0xc0], R9 ;  /* 0x0000c0091800d986 */ /* 0x000fe2000c101112 */
[C---:B------:R-:W-:Y:S02]  /*de00*/  ISETP.LT.OR P5, PT, R35.reuse, 0xc9, !P1 ;  /* 0x000000c92300780c */ /* 0x040fe40004fa1670 */
[----:B0-----:R-:W-:Y:S01]  /*de10*/  F2FP.SATFINITE.E5M2.F32.PACK_AB_MERGE_C R5, RZ, R0, RZ ;  /* 0x00000000ff05723e */ /* 0x001fe200048060ff */
[----:B------:R0:W-:Y:S01]  /*de20*/  @!P6 STG.E.U8 desc[UR18][R24.64+0xc1], R7 ;  /* 0x0000c1071800e986 */ /* 0x0001e2000c101112 */
[----:B------:R-:W-:-:S03]  /*de30*/  ISETP.LT.OR P6, PT, R35, 0xca, !P1 ;  /* 0x000000ca2300780c */ /* 0x000fc60004fc1670 */
[----:B------:R-:W-:Y:S01]  /*de40*/  @!P3 STG.E.U8 desc[UR18][R26.64+0xc0], R13 ;  /* 0x0000c00d1a00b986 */ /* 0x000fe2000c101112 */
[----:B------:R-:W-:-:S03]  /*de50*/  ISETP.LT.OR P3, PT, R35, 0xc9, !P0 ;  /* 0x000000c92300780c */ /* 0x000fc60004761670 */
[----:B------:R1:W-:Y:S01]  /*de60*/  @!P4 STG.E.U8 desc[UR18][R26.64+0xc1], R5 ;  /* 0x0000c1051a00c986 */ /* 0x0003e2000c101112 */
[----:B0-----:R-:W-:Y:S02]  /*de70*/  F2FP.SATFINITE.E5M2.F32.PACK_AB_MERGE_C R7, RZ, R2, RZ ;  /* 0x00000002ff07723e */ /* 0x001fe400048060ff */
[----:B------:R-:W-:-:S03]  /*de80*/  ISETP.LT.OR P4, PT, R35, 0xca, !P0 ;  /* 0x000000ca2300780c */ /* 0x000fc60004781670 */
[----:B------:R0:W-:Y:S01]  /*de90*/  @!P5 STG.E.U8 desc[UR18][R24.64+0xc8], R7 ;  /* 0x0000c8071800d986 */ /* 0x0001e2000c101112 */
[----:B------:R-:W-:Y:S02]  /*dea0*/  ISETP.LT.OR P5, PT, R35, 0xd1, !P1 ;  /* 0x000000d12300780c */ /* 0x000fe40004fa1670 */
[----:B------:R-:W-:Y:S02]  /*deb0*/  F2FP.SATFINITE.E5M2.F32.PACK_AB_MERGE_C R9, RZ, R3, RZ ;  /* 0x00000003ff09723e */ /* 0x000fe400048060ff */
[----:B------:R-:W-:-:S03]  /*dec0*/  F2FP.SATFINITE.E5M2.F32.PACK_AB_MERGE_C R11, RZ, R4, RZ ;  /* 0x00000004ff0b723e */ /* 0x000fc600048060ff */
[----:B------:R0:W-:Y:S04]  /*ded0*/  @!P6 STG.E.U8 desc[UR18][R24.64+0xc9], R9 ;  /* 0x0000c9091800e986 */ /* 0x0001e8000c101112 */
[----:B------:R-:W-:Y:S01]  /*dee0*/  @!P3 STG.E.U8 desc[UR18][R26.64+0xc8], R11 ;  /* 0x0000c80b1a00b986 */ /* 0x000fe2000c101112 */
[----:B--2---:R-:W-:Y:S01]  /*def0*/  FMUL R2, R220, UR20 ;  /* 0x00000014dc027c20 */ /* 0x004fe20008400000 */
[----:B------:R-:W-:Y:S02]  /*df00*/  FMUL R0, R221, UR20 ;  /* 0x00000014dd007c20 */ /* 0x000fe40008400000 */
[----:B------:R-:W2:Y:S03]  /*df10*/  LDL.LU R221, [R1+0x2c] ;  /* 0x00002c0001dd7983 */ /* 0x000ea60000300800 */
[----:B-1----:R-:W-:Y:S01]  /*df20*/  F2FP.SATFINITE.E5M2.F32.PACK_AB_MERGE_C R5, RZ, R0, RZ ;  /* 0x00000000ff05723e */ /* 0x002fe200048060ff */
[----:B------:R-:W2:Y:S01]  /*df30*/  LDL.LU R220, [R1+0x30] ;  /* 0x0000300001dc7983 */ /* 0x000ea20000300800 */
[----:B------:R-:W-:Y:S01]  /*df40*/  FMUL R0, R223, UR20 ;  /* 0x00000014df007c20 */ /* 0x000fe20008400000 */
[----:B------:R-:W-:Y:S01]  /*df50*/  FMUL R3, R222, UR20 ;  /* 0x00000014de037c20 */ /* 0x000fe20008400000 */
[----:B0-----:R-:W-:Y:S01]  /*df60*/  F2FP.SATFINITE.E5M2.F32.PACK_AB_MERGE_C R7, RZ, R2, RZ ;  /* 0x00000002ff07723e */ /* 0x001fe200048060ff */
[----:B------:R-:W2:Y:S02]  /*df70*/  LDL.LU R222, [R1+0x34] ;  /* 0x0000340001de7983 */ /* 0x000ea40000300800 */
[----:B------:R-:W-:-:S02]  /*df80*/  F2FP.SATFINITE.E5M2.F32.PACK_AB_MERGE_C R13, RZ, R0, RZ ;  /* 0x00000000ff0d723e */ /* 0x000fc400048060ff */
[----:B------:R-:W2:Y:S01]  /*df90*/  LDL.LU R223, [R1+0x38] ;  /* 0x0000380001df7983 */ /* 0x000ea20000300800 */
[----:B------:R-:W-:Y:S01]  /*dfa0*/  F2FP.SATFINITE.E5M2.F32.PACK_AB_MERGE_C R9, RZ, R3, RZ ;  /* 0x00000003ff09723e */ /* 0x000fe200048060ff */
[----:B------:R-:W-:Y:S02]  /*dfb0*/  FMUL R2, R225, UR20 ;  /* 0x00000014e1027c20 */ /* 0x000fe40008400000 */
[----:B------:R-:W2:Y:S04]  /*dfc0*/  LDL.LU R225, [R1+0x3c] ;  /* 0x00003c0001e17983 */ /* 0x000ea80000300800 */
[----:B------:R-:W-:Y:S01]  /*dfd0*/  @!P4 STG.E.U8 desc[UR18][R26.64+0xc9], R5 ;  /* 0x0000c9051a00c986 */ /* 0x000fe2000c101112 */
[----:B---3--:R-:W-:-:S03]  /*dfe0*/  FMUL R0, R224, UR20 ;  /* 0x00000014e0007c20 */ /* 0x008fc60008400000 */
[----:B------:R0:W-:Y:S04]  /*dff0*/  @!P5 STG.E.U8 desc[UR18][R24.64+0xd0], R7 ;  /* 0x0000d0071800d986 */ /* 0x0001e8000c101112 */
[----:B------:R-:W3:Y:S01]  /*e000*/  LDL.LU R224, [R1+0x40] ;  /* 0x0000400001e07983 */ /* 0x000ee20000300800 */
[----:B----4-:R-:W-:-:S03]  /*e010*/  FMUL R3, R226, UR20 ;  /* 0x00000014e2037c20 */ /* 0x010fc60008400000 */
[----:B------:R-:W4:Y:S01]  /*e020*/  LDL.LU R226, [R1+0x44] ;  /* 0x0000440001e27983 */ /* 0x000f220000300800 */
[----:B0-----:R-:W-:Y:S01]  /*e030*/  F2FP.SATFINITE.E5M2.F32.PACK_AB_MERGE_C R7, RZ, R0, RZ ;  /* 0x00000000ff07723e */ /* 0x001fe200048060ff */
[----:B------:R-:W-:Y:S02]  /*e040*/  FMUL R0, R227, UR20 ;  /* 0x00000014e3007c20 */ /* 0x000fe40008400000 */
[----:B------:R-:W4:Y:S01]  /*e050*/  LDL.LU R227, [R1+0x48] ;  /* 0x0000480001e37983 */ /* 0x000f220000300800 */
[C---:B------:R-:W-:Y:S02]  /*e060*/  ISETP.LT.OR P6, PT, R35.reuse, 0xd2, !P1 ;  /* 0x000000d22300780c */ /* 0x040fe40004fc1670 */
[C---:B------:R-:W-:Y:S01]  /*e070*/  ISETP.LT.OR P4, PT, R35.reuse, 0xd2, !P0 ;  /* 0x000000d22300780c */ /* 0x040fe20004781670 */
[----:B------:R-:W4:Y:S01]  /*e080*/  LDL.LU R219, [R1+0x4c] ;  /* 0x00004c0001db7983 */ /* 0x000f220000300800 */
[----:B------:R-:W-:Y:S02]  /*e090*/  F2FP.SATFINITE.E5M2.F32.PACK_AB_MERGE_C R5, RZ, R2, RZ ;  /* 0x00000002ff05723e */ /* 0x000fe400048060ff */
[----:B------:R-:W-:-:S02]  /*e0a0*/  ISETP.LT.OR P3, PT, R35, 0xd1, !P0 ;  /* 0x000000d12300780c */ /* 0x000fc40004761670 */
[----:B------:R-:W-:Y:S02]  /*e0b0*/  ISETP.LT.OR P5, PT, R35, 0xd9, !P1 ;  /* 0x000000d92300780c */ /* 0x000fe40004fa1670 */
[----:B------:R-:W-:-:S03]  /*e0c0*/  F2FP.SATFINITE.E5M2.F32.PACK_AB_MERGE_C R11, RZ, R0, RZ ;  /* 0x00000000ff0b723e */ /* 0x000fc600048060ff */
[----:B------:R0:W-:Y:S01]  /*e0d0*/  @!P6 STG.E.U8 desc[UR18][R24.64+0xd1], R9 ;  /* 0x0000d1091800e986 */ /* 0x0001e2000c101112 */
[----:B------:R-:W-:-:S03]  /*e0e0*/  ISETP.LT.OR P6, PT, R35, 0xda, !P1 ;  /* 0x000000da2300780c */ /* 0x000fc60004fc1670 */
[----:B------:R1:W-:Y:S01]  /*e0f0*/  @!P4 STG.E.U8 desc[UR18][R26.64+0xd1], R5 ;  /* 0x0000d1051a00c986 */ /* 0x0003e2000c101112 */
[----:B------:R-:W-:-:S03]  /*e100*/  ISETP.LT.OR P4, PT, R35, 0xda, !P0 ;  /* 0x000000da2300780c */ /* 0x000fc60004781670 */
[----:B------:R-:W-:Y:S01]  /*e110*/  @!P3 STG.E.U8 desc[UR18][R26.64+0xd0], R13 ;  /* 0x0000d00d1a00b986 */ /* 0x000fe2000c101112 */
[----:B0-----:R-:W-:-:S03]  /*e120*/  F2FP.SATFINITE.E5M2.F32.PACK_AB_MERGE_C R9, RZ, R3, RZ ;  /* 0x00000003ff09723e */ /* 0x001fc600048060ff */
[----:B------:R0:W-:Y:S04]  /*e130*/  @!P5 STG.E.U8 desc[UR18][R24.64+0xd8], R7 ;  /* 0x0000d8071800d986 */ /* 0x0001e8000c101112 */
[----:B------:R0:W-:Y:S01]  /*e140*/  @!P6 STG.E.U8 desc[UR18][R24.64+0xd9], R9 ;  /* 0x0000d9091800e986 */ /* 0x0001e2000c101112 */
[----:B--2---:R-:W-:-:S03]  /*e150*/  FMUL R0, R221, UR20 ;  /* 0x00000014dd007c20 */ /* 0x004fc60008400000 */
[----:B------:R-:W2:Y:S01]  /*e160*/  LDL.LU R221, [R1+0x50] ;  /* 0x0000500001dd7983 */ /* 0x000ea20000300800 */
[----:B------:R-:W-:-:S03]  /*e170*/  FMUL R2, R220, UR20 ;  /* 0x00000014dc027c20 */ /* 0x000fc60008400000 */
[----:B------:R-:W2:Y:S01]  /*e180*/  LDL.LU R220, [R1+0x54] ;  /* 0x0000540001dc7983 */ /* 0x000ea20000300800 */
[----:B-1----:R-:W-:Y:S01]  /*e190*/  F2FP.SATFINITE.E5M2.F32.PACK_AB_MERGE_C R5, RZ, R0, RZ ;  /* 0x00000000ff05723e */ /* 0x002fe200048060ff */
[----:B------:R-:W-:Y:S02]  /*e1a0*/  FMUL R3, R222, UR20 ;  /* 0x00000014de037c20 */ /* 0x000fe40008400000 */
[----:B------:R-:W2:Y:S01]  /*e1b0*/  LDL.LU R222, [R1+0x58] ;  /* 0x0000580001de7983 */ /* 0x000ea20000300800 */
[----:B0-----:R-:W-:Y:S01]  /*e1c0*/  F2FP.SATFINITE.E5M2.F32.PACK_AB_MERGE_C R7, RZ, R2, RZ ;  /* 0x00000002ff07723e */ /* 0x001fe200048060ff */
[----:B------:R-:W-:Y:S01]  /*e1d0*/  FMUL R4, R223, UR20 ;  /* 0x00000014df047c20 */ /* 0x000fe20008400000 */
[----:B------:R-:W-:Y:S01]  /*e1e0*/  F2FP.SATFINITE.E5M2.F32.PACK_AB_MERGE_C R9, RZ, R3, RZ ;  /* 0x00000003ff09723e */ /* 0x000fe200048060ff */
[----:B------:R-:W2:Y:S01]  /*e1f0*/  LDL.LU R223, [R1+0x5c] ;  /* 0x00005c0001df7983 */ /* 0x000ea20000300800 */
[----:B------:R-:W-:-:S03]  /*e200*/  FMUL R0, R225, UR20 ;  /* 0x00000014e1007c20 */ /* 0x000fc60008400000 */
[----:B------:R0:W-:Y:S04]  /*e210*/  @!P4 STG.E.U8 desc[UR18][R26.64+0xd9], R5 ;  /* 0x0000d9051a00c986 */ /* 0x0001e8000c101112 */
[----:B------:R-:W2:Y:S01]  /*e220*/  LDL.LU R225, [R1+0x60] ;  /* 0x0000600001e17983 */ /* 0x000ea20000300800 */
[----:B0-----:R-:W-:Y:S01]  /*e230*/  F2FP.SATFINITE.E5M2.F32.PACK_AB_MERGE_C R5, RZ, R0, RZ ;  /* 0x00000000ff05723e */ /* 0x001fe200048060ff */
[----:B---3--:R-:W-:Y:S02]  /*e240*/  FMUL R2, R224, UR20 ;  /* 0x00000014e0027c20 */ /* 0x008fe40008400000 */
[----:B------:R-:W3:Y:S01]  /*e250*/  LDL.LU R224, [R1+0x64] ;  /* 0x0000640001e07983 */ /* 0x000ee20000300800 */
[----:B----4-:R-:W-:-:S03]  /*e260*/  FMUL R3, R226, UR20 ;  /* 0x00000014e2037c20 */ /* 0x010fc60008400000 */
[----:B------:R-:W4:Y:S01]  /*e270*/  LDL.LU R226, [R1+0x68] ;  /* 0x0000680001e27983 */ /* 0x000f220000300800 */
[----:B------:R-:W-:-:S03]  /*e280*/  FMUL R0, R227, UR20 ;  /* 0x00000014e3007c20 */ /* 0x000fc60008400000 */
[----:B------:R-:W4:Y:S01]  /*e290*/  LDL.LU R227, [R1+0x6c] ;  /* 0x00006c0001e37983 */ /* 0x000f220000300800 */
[C---:B------:R-:W-:Y:S02]  /*e2a0*/  ISETP.LT.OR P3, PT, R35.reuse, 0xd9, !P0 ;  /* 0x000000d92300780c */ /* 0x040fe40004761670 */
[C---:B------:R-:W-:Y:S02]  /*e2b0*/  ISETP.LT.OR P5, PT, R35.reuse, 0xe1, !P1 ;  /* 0x000000e12300780c */ /* 0x040fe40004fa1670 */
[C---:B------:R-:W-:Y:S02]  /*e2c0*/  ISETP.LT.OR P6, PT, R35.reuse, 0xe2, !P1 ;  /* 0x000000e22300780c */ /* 0x040fe40004fc1670 */
[----:B------:R-:W-:-:S07]  /*e2d0*/  ISETP.LT.OR P4, PT, R35, 0xe2, !P0 ;  /* 0x000000e22300780c */ /* 0x000fce0004781670 */
[----:B------:R-:W-:Y:S01]  /*e2e0*/  @!P3 STG.E.U8 desc[UR18][R26.64+0xd8], R11 ;  /* 0x0000d80b1a00b986 */ /* 0x000fe2000c101112 */
[----:B------:R-:W-:-:S03]  /*e2f0*/  ISETP.LT.OR P3, PT, R35, 0xe1, !P0 ;  /* 0x000000e12300780c */ /* 0x000fc60004761670 */
[----:B------:R0:W-:Y:S01]  /*e300*/  @!P5 STG.E.U8 desc[UR18][R24.64+0xe0], R7 ;  /* 0x0000e0071800d986 */ /* 0x0001e2000c101112 */
[----:B------:R-:W-:-:S03]  /*e310*/  ISETP.LT.OR P5, PT, R35, 0xe9, !P1 ;  /* 0x000000e92300780c */ /* 0x000fc60004fa1670 */
[----:B------:R1:W-:Y:S01]  /*e320*/  @!P6 STG.E.U8 desc[UR18][R24.64+0xe1], R9 ;  /* 0x0000e1091800e986 */ /* 0x0003e2000c101112 */
[----:B------:R-:W-:Y:S02]  /*e330*/  ISETP.LT.OR P6, PT, R35, 0xea, !P1 ;  /* 0x000000ea2300780c */ /* 0x000fe40004fc1670 */
[----:B------:R-:W-:Y:S01]  /*e340*/  F2FP.SATFINITE.E5M2.F32.PACK_AB_MERGE_C R13, RZ, R4, RZ ;  /* 0x00000004ff0d723e */ /* 0x000fe200048060ff */
[----:B------:R1:W-:Y:S01]  /*e350*/  @!P4 STG.E.U8 desc[UR18][R26.64+0xe1], R5 ;  /* 0x0000e1051a00c986 */ /* 0x0003e2000c101112 */
[----:B0-----:R-:W-:-:S03]  /*e360*/  F2FP.SATFINITE.E5M2.F32.PACK_AB_MERGE_C R7, RZ, R2, RZ ;  /* 0x00000002ff07723e */ /* 0x001fc600048060ff */
[----:B------:R-:W-:Y:S01]  /*e370*/  @!P3 STG.E.U8 desc[UR18][R26.64+0xe0], R13 ;  /* 0x0000e00d1a00b986 */ /* 0x000fe2000c101112 */
[----:B-1----:R-:W-:-:S03]  /*e380*/  F2FP.SATFINITE.E5M2.F32.PACK_AB_MERGE_C R9, RZ, R3, RZ ;  /* 0x00000003ff09723e */ /* 0x002fc600048060ff */
[----:B------:R0:W-:Y:S01]  /*e390*/  @!P5 STG.E.U8 desc[UR18][R24.64+0xe8], R7 ;  /* 0x0000e8071800d986 */ /* 0x0001e2000c101112 */
[C---:B------:R-:W-:Y:S02]  /*e3a0*/  ISETP.LT.OR P3, PT, R35.reuse, 0xe9, !P0 ;  /* 0x000000e92300780c */ /* 0x040fe40004761670 */
[C---:B------:R-:W-:Y:S01]  /*e3b0*/  ISETP.LT.OR P4, PT, R35.reuse, 0xea, !P0 ;  /* 0x000000ea2300780c */ /* 0x040fe20004781670 */
[----:B------:R1:W-:Y:S01]  /*e3c0*/  @!P6 STG.E.U8 desc[UR18][R24.64+0xe9], R9 ;  /* 0x0000e9091800e986 */ /* 0x0003e2000c101112 */
[----:B------:R-:W-:Y:S01]  /*e3d0*/  ISETP.LT.OR P5, PT, R35, 0xf1, !P1 ;  /* 0x000000f12300780c */ /* 0x000fe20004fa1670 */
[----:B------:R-:W-:Y:S01]  /*e3e0*/  FMUL R2, R219, UR20 ;  /* 0x00000014db027c20 */ /* 0x000fe20008400000 */
[----:B------:R-:W-:Y:S02]  /*e3f0*/  ISETP.LT.OR P6, PT, R35, 0xf2, !P1 ;  /* 0x000000f22300780c */ /* 0x000fe40004fc1670 */
[----:B------:R-:W-:Y:S02]  /*e400*/  F2FP.SATFINITE.E5M2.F32.PACK_AB_MERGE_C R11, RZ, R0, RZ ;  /* 0x00000000ff0b723e */ /* 0x000fe400048060ff */
[----:B------:R-:W-:-:S03]  /*e410*/  F2FP.SATFINITE.E5M2.F32.PACK_AB_MERGE_C R5, RZ, R2, RZ ;  /* 0x00000002ff05723e */ /* 0x000fc600048060ff */
[----:B------:R-:W-:Y:S01]  /*e420*/  @!P3 STG.E.U8 desc[UR18][R26.64+0xe8], R11 ;  /* 0x0000e80b1a00b986 */ /* 0x000fe2000c101112 */
[----:B------:R-:W-:-:S03]  /*e430*/  ISETP.LT.OR P3, PT, R35, 0xf1, !P0 ;  /* 0x000000f12300780c */ /* 0x000fc60004761670 */
[----:B------:R-:W-:Y:S01]  /*e440*/  @!P4 STG.E.U8 desc[UR18][R26.64+0xe9], R5 ;  /* 0x0000e9051a00c986 */ /* 0x000fe2000c101112 */
[C---:B------:R-:W-:Y:S02]  /*e450*/  ISETP.LT.OR P4, PT, R35.reuse, 0xf9, !P1 ;  /* 0x000000f92300780c */ /* 0x040fe40004f81670 */
[----:B------:R-:W-:Y:S01]  /*e460*/  ISETP.LT.OR P1, PT, R35, 0xfa, !P1 ;  /* 0x000000fa2300780c */ /* 0x000fe20004f21670 */
[----:B--2---:R-:W-:Y:S01]  /*e470*/  FMUL R0, R221, UR20 ;  /* 0x00000014dd007c20 */ /* 0x004fe20008400000 */
[----:B------:R-:W-:-:S04]  /*e480*/  FMUL R3, R220, UR20 ;  /* 0x00000014dc037c20 */ /* 0x000fc80008400000 */
[----:B0-----:R-:W-:Y:S02]  /*e490*/  F2FP.SATFINITE.E5M2.F32.PACK_AB_MERGE_C R7, RZ, R0, RZ ;  /* 0x00000000ff07723e */ /* 0x001fe400048060ff */
[----:B-1----:R-:W-:Y:S01]  /*e4a0*/  F2FP.SATFINITE.E5M2.F32.PACK_AB_MERGE_C R9, RZ, R3, RZ ;  /* 0x00000003ff09723e */ /* 0x002fe200048060ff */
[----:B------:R-:W-:Y:S02]  /*e4b0*/  FMUL R0, R222, UR20 ;  /* 0x00000014de007c20 */ /* 0x000fe40008400000 */
[----:B------:R0:W-:Y:S01]  /*e4c0*/  @!P5 STG.E.U8 desc[UR18][R24.64+0xf0], R7 ;  /* 0x0000f0071800d986 */ /* 0x0001e2000c101112 */
[----:B------:R-:W-:-:S03]  /*e4d0*/  ISETP.LT.OR P5, PT, R35, 0xf2, !P0 ;  /* 0x000000f22300780c */ /* 0x000fc600047a1670 */
[----:B------:R1:W-:Y:S01]  /*e4e0*/  @!P6 STG.E.U8 desc[UR18][R24.64+0xf1], R9 ;  /* 0x0000f1091800e986 */ /* 0x0003e2000c101112 */
[----:B------:R-:W-:Y:S02]  /*e4f0*/  ISETP.LT.OR P6, PT, R35, 0xf9, !P0 ;  /* 0x000000f92300780c */ /* 0x000fe400047c1670 */
[----:B------:R-:W-:Y:S01]  /*e500*/  F2FP.SATFINITE.E5M2.F32.PACK_AB_MERGE_C R13, RZ, R0, RZ ;  /* 0x00000000ff0d723e */ /* 0x000fe200048060ff */
[----:B------:R-:W-:Y:S01]  /*e510*/  FMUL R0, R223, UR20 ;  /* 0x00000014df007c20 */ /* 0x000fe20008400000 */
[----:B------:R-:W-:Y:S01]  /*e520*/  ISETP.LT.OR P0, PT, R35, 0xfa, !P0 ;  /* 0x000000fa2300780c */ /* 0x000fe20004701670 */
[----:B------:R-:W-:-:S03]  /*e530*/  FMUL R2, R225, UR20 ;  /* 0x00000014e1027c20 */ /* 0x000fc60008400000 */
[----:B0-----:R-:W-:Y:S02]  /*e540*/  F2FP.SATFINITE.E5M2.F32.PACK_AB_MERGE_C R7, RZ, R0, RZ ;  /* 0x00000000ff07723e */ /* 0x001fe400048060ff */
[----:B-1----:R-:W-:Y:S01]  /*e550*/  F2FP.SATFINITE.E5M2.F32.PACK_AB_MERGE_C R9, RZ, R2, RZ ;  /* 0x00000002ff09723e */ /* 0x002fe200048060ff */
[----:B---3--:R-:W-:Y:S01]  /*e560*/  FMUL R3, R224, UR20 ;  /* 0x00000014e0037c20 */ /* 0x008fe20008400000 */
[----:B----4-:R-:W-:Y:S01]  /*e570*/  FMUL R4, R226, UR20 ;  /* 0x00000014e2047c20 */ /* 0x010fe20008400000 */
[----:B------:R-:W-:-:S03]  /*e580*/  FMUL R5, R227, UR20 ;  /* 0x00000014e3057c20 */ /* 0x000fc60008400000 */
[----:B------:R-:W-:Y:S02]  /*e590*/  F2FP.SATFINITE.E5M2.F32.PACK_AB_MERGE_C R3, RZ, R3, RZ ;  /* 0x00000003ff03723e */ /* 0x000fe400048060ff */
[----:B------:R-:W-:Y:S02]  /*e5a0*/  F2FP.SATFINITE.E5M2.F32.PACK_AB_MERGE_C R11, RZ, R4, RZ ;  /* 0x00000004ff0b723e */ /* 0x000fe400048060ff */
[----:B------:R-:W-:Y:S01]  /*e5b0*/  F2FP.SATFINITE.E5M2.F32.PACK_AB_MERGE_C R5, RZ, R5, RZ ;  /* 0x00000005ff05723e */ /* 0x000fe200048060ff */
[----:B------:R0:W-:Y:S04]  /*e5c0*/  @!P3 STG.E.U8 desc[UR18][R26.64+0xf0], R13 ;  /* 0x0000f00d1a00b986 */ /* 0x0001e8000c101112 */
[----:B------:R0:W-:Y:S04]  /*e5d0*/  @!P5 STG.E.U8 desc[UR18][R26.64+0xf1], R7 ;  /* 0x0000f1071a00d986 */ /* 0x0001e8000c101112 */
[----:B------:R0:W-:Y:S04]  /*e5e0*/  @!P4 STG.E.U8 desc[UR18][R24.64+0xf8], R9 ;  /* 0x0000f8091800c986 */ /* 0x0001e8000c101112 */
[----:B------:R0:W-:Y:S04]  /*e5f0*/  @!P1 STG.E.U8 desc[UR18][R24.64+0xf9], R3 ;  /* 0x0000f90318009986 */ /* 0x0001e8000c101112 */
[----:B------:R0:W-:Y:S04]  /*e600*/  @!P6 STG.E.U8 desc[UR18][R26.64+0xf8], R11 ;  /* 0x0000f80b1a00e986 */ /* 0x0001e8000c101112 */
[----:B------:R0:W-:Y:S02]  /*e610*/  @!P0 STG.E.U8 desc[UR18][R26.64+0xf9], R5 ;  /* 0x0000f9051a008986 */ /* 0x0001e4000c101112 */
.L_x_295:
[----:B------:R-:W-:Y:S05]  /*e620*/  BSYNC B0 ;  /* 0x0000000000007941 */ /* 0x000fea0003800000 */
.L_x_37:
[----:B0----5:R-:W2:Y:S04]  /*e630*/  LDL.LU R3, [R1+0x78] ;  /* 0x0000780001037983 */ /* 0x021ea80000300800 */
[----:B------:R-:W2:Y:S01]  /*e640*/  LDL.LU R2, [R1+0x7c] ;  /* 0x00007c0001027983 */ /* 0x000ea20000300800 */
[----:B------:R-:W-:Y:S01]  /*e650*/  ULDC UR6, c[0x0][0xc] ;  /* 0x0000030000067ab9 */ /* 0x000fe20000000800 */
[----:B------:R-:W-:Y:S01]  /*e660*/  ULDC UR7, c[0x0][0x10] ;  /* 0x0000040000077ab9 */ /* 0x000fe20000000800 */
[----:B------:R-:W2:Y:S01]  /*e670*/  LDC R5, c[0x0][0x14] ;  /* 0x00000500ff057b82 */ /* 0x000ea20000000800 */
[----:B------:R-:W-:Y:S01]  /*e680*/  UIMAD.WIDE.U32 UR6, UR6, UR7, URZ ;  /* 0x00000007060672a5 */ /* 0x000fe2000f8e003f */
[----:B------:R-:W-:Y:S01]  /*e690*/  PRMT R0, RZ, 0x7610, R0 ;  /* 0x00007610ff007816 */ /* 0x000fe20000000000 */
[----:B------:R-:W-:-:S04]  /*e6a0*/  UMOV UR22, 0xffffffff ;  /* 0xffffffff00167882 */ /* 0x000fc80000000000 */
[----:B--2---:R-:W-:-:S04]  /*e6b0*/  IMAD.WIDE.U32 R2, R5, UR6, R2 ;  /* 0x0000000605027c25 */ /* 0x004fc8000f8e0002 */
[----:B------:R-:W-:Y:S01]  /*e6c0*/  IMAD R5, R5, UR7, RZ ;  /* 0x0000000705057c24 */ /* 0x000fe2000f8e02ff */
[----:B------:R-:W-:Y:S01]  /*e6d0*/  ULDC.64 UR6, c[0x0][0x650] ;  /* 0x0001940000067ab9 */ /* 0x000fe20000000a00 */
[----:B------:R-:W-:Y:S01]  /*e6e0*/  IMAD.MOV.U32 R19, RZ, RZ, R2 ;  /* 0x000000ffff137224 */ /* 0x000fe200078e0002 */
[----:B------:R-:W-:Y:S01]  /*e6f0*/  ISETP.GE.U32.AND P0, PT, R2, UR6, PT ;  /* 0x0000000602007c0c */ /* 0x000fe2000bf06070 */
[----:B------:R-:W-:Y:S02]  /*e700*/  IMAD.IADD R22, R3, 0x1, R5 ;  /* 0x0000000103167824 */ /* 0x000fe400078e0205 */
[----:B------:R-:W-:-:S03]  /*e710*/  IMAD.MOV.U32 R2, RZ, RZ, -0x1 ;  /* 0xffffffffff027424 */ /* 0x000fc600078e00ff */
[----:B------:R0:W-:Y:S01]  /*e720*/  STL [R1+0x78], R22 ;  /* 0x0000781601007387 */ /* 0x0001e20000100800 */
[----:B------:R-:W-:-:S03]  /*e730*/  ISETP.GE.U32.AND.EX P0, PT, R22, UR7, PT, P0 ;  /* 0x0000000716007c0c */ /* 0x000fc6000bf06100 */
[----:B------:R0:W-:Y:S04]  /*e740*/  STL [R1+0x7c], R19 ;  /* 0x00007c1301007387 */ /* 0x0001e80000100800 */
[----:B------:R0:W-:Y:S06]  /*e750*/  STL [R1+0x80], R2 ;  /* 0x0000800201007387 */ /* 0x0001ec0000100800 */
[----:B------:R-:W-:Y:S05]  /*e760*/  @P0 BRA `(.L_x_296) ;  /* 0x00000004006c0947 */ /* 0x000fea0003800000 */
[----:B------:R-:W2:Y:S01]  /*e770*/  S2R R14, SR_CTAID.X ;  /* 0x00000000000e7919 */ /* 0x000ea20000002500 */
[----:B------:R-:W5:Y:S01]  /*e780*/  LDC.64 R8, c[0x0][0x628] ;  /* 0x00018a00ff087b82 */ /* 0x000f620000000a00 */
[----:B------:R-:W-:Y:S01]  /*e790*/  ULDC UR6, c[0x0][0x150] ;  /* 0x0000540000067ab9 */ /* 0x000fe20000000800 */
[----:B------:R-:W-:Y:S01]  /*e7a0*/  IMAD.MOV.U32 R6, RZ, RZ, R19 ;  /* 0x000000ffff067224 */ /* 0x000fe200078e0013 */
[----:B------:R-:W0:Y:S01]  /*e7b0*/  S2R R16, SR_CTAID.Y ;  /* 0x0000000000107919 */ /* 0x000e220000002600 */
[----:B------:R-:W-:-:S04]  /*e7c0*/  IMAD.MOV.U32 R7, RZ, RZ, R22 ;  /* 0x000000ffff077224 */ /* 0x000fc800078e0016 */
[----:B------:R-:W0:Y:S08]  /*e7d0*/  LDC R17, c[0x0][0x144] ;  /* 0x00005100ff117b82 */ /* 0x000e300000000800 */
[----:B------:R-:W0:Y:S08]  /*e7e0*/  LDC R10, c[0x0][0x630] ;  /* 0x00018c00ff0a7b82 */ /* 0x000e300000000800 */
[----:B------:R-:W0:Y:S01]  /*e7f0*/  LDC.64 R12, c[0x0][0x620] ;  /* 0x00018800ff0c7b82 */ /* 0x000e220000000a00 */
[----:B-----5:R-:W-:-:S04]  /*e800*/  ISETP.NE.U32.AND P0, PT, R8, RZ, PT ;  /* 0x000000ff0800720c */ /* 0x020fc80003f05070 */
[----:B------:R-:W-:Y:S02]  /*e810*/  ISETP.NE.AND.EX P0, PT, R9, RZ, PT, P0 ;  /* 0x000000ff0900720c */ /* 0x000fe40003f05300 */
[----:B--2---:R-:W-:-:S05]  /*e820*/  I2FP.F32.U32 R0, R14 ;  /* 0x0000000e00007245 */ /* 0x004fca0000201000 */
[----:B------:R-:W-:-:S04]  /*e830*/  FMUL R0, R0, UR6 ;  /* 0x0000000600007c20 */ /* 0x000fc80008400000 */
[----:B------:R2:W0:Y:S02]  /*e840*/  F2I.U32.TRUNC.NTZ R15, R0 ;  /* 0x00000000000f7305 */ /* 0x000424000020f000 */
[----:B------:R-:W-:Y:S05]  /*e850*/  @!P0 BRA `(.L_x_297) ;  /* 0x0000000000288947 */ /* 0x000fea0003800000 */
[----:B--2---:R-:W2:Y:S02]  /*e860*/  LDC R0, c[0x0][0x634] ;  /* 0x00018d00ff007b82 */ /* 0x004ea40000000800 */
[----:B--2---:R-:W-:-:S05]  /*e870*/  IADD3 R7, P0, R19, R0, RZ ;  /* 0x0000000013077210 */ /* 0x004fca0007f1e0ff */
[----:B------:R-:W-:-:S04]  /*e880*/  IMAD.X R11, RZ, RZ, R22, P0 ;  /* 0x000000ffff0b7224 */ /* 0x000fc800000e0616 */
[----:B0-----:R-:W-:-:S04]  /*e890*/  IMAD.WIDE.U32 R2, R11, R8, RZ ;  /* 0x000000080b027225 */ /* 0x001fc800078e00ff */
[----:B------:R-:W-:-:S04]  /*e8a0*/  IMAD.WIDE.U32 R4, P0, R7, R9, R2 ;  /* 0x0000000907047225 */ /* 0x000fc80007800002 */
[----:B------:R-:W-:-:S04]  /*e8b0*/  IMAD.WIDE.U32 R2, R7, R8, RZ ;  /* 0x0000000807027225 */ /* 0x000fc800078e00ff */
[----:B------:R-:W-:Y:S01]  /*e8c0*/  IMAD.X R7, RZ, RZ, RZ, P0 ;  /* 0x000000ffff077224 */ /* 0x000fe200000e06ff */
[----:B------:R-:W-:Y:S01]  /*e8d0*/  IADD3 RZ, P0, R3, R4, RZ ;  /* 0x0000000403ff7210 */ /* 0x000fe20007f1e0ff */
[----:B------:R-:W-:-:S04]  /*e8e0*/  IMAD.MOV.U32 R6, RZ, RZ, R5 ;  /* 0x000000ffff067224 */ /* 0x000fc800078e0005 */
[----:B------:R-:W-:-:S08]  /*e8f0*/  IMAD.WIDE.U32.X R6, R11, R9, R6, P0 ;  /* 0x000000090b067225 */ /* 0x000fd000000e0406 */
.L_x_297:
[-CC-:B0-----:R-:W-:Y:S01]  /*e900*/  SHF.R.U64 R24, R6, R10.reuse, R7.reuse ;  /* 0x0000000a06187219 */ /* 0x181fe20000001207 */
[----:B------:R-:W0:Y:S01]  /*e910*/  LDC.64 R20, c[0x0][0x640] ;  /* 0x00019000ff147b82 */ /* 0x000e220000000a00 */
[----:B--2---:R-:W-:Y:S01]  /*e920*/  SHF.R.U32.HI R0, RZ, R10, R7 ;  /* 0x0000000aff007219 */ /* 0x004fe20000011607 */
[----:B------:R-:W-:Y:S01]  /*e930*/  IMAD.MOV.U32 R2, RZ, RZ, R19 ;  /* 0x000000ffff027224 */ /* 0x000fe200078e0013 */
[----:B------:R-:W-:Y:S01]  /*e940*/  IADD3 R5, P0, RZ, -R24, RZ ;  /* 0x80000018ff057210 */ /* 0x000fe20007f1e0ff */
[----:B------:R-:W-:Y:S01]  /*e950*/  IMAD.MOV R15, RZ, RZ, -R15 ;  /* 0x000000ffff0f7224 */ /* 0x000fe200078e0a0f */
[----:B------:R-:W-:Y:S01]  /*e960*/  ULDC UR6, c[0x0][0x154] ;  /* 0x0000550000067ab9 */ /* 0x000fe20000000800 */
[----:B------:R-:W-:Y:S02]  /*e970*/  IMAD.MOV.U32 R7, RZ, RZ, 0x1 ;  /* 0x00000001ff077424 */ /* 0x000fe400078e00ff */
[----:B------:R-:W2:Y:S01]  /*e980*/  LDC R4, c[0x0][0x618] ;  /* 0x00018600ff047b82 */ /* 0x000ea20000000800 */
[----:B------:R-:W-:-:S02]  /*e990*/  IMAD.X R3, RZ, RZ, ~R0, P0 ;  /* 0x000000ffff037224 */ /* 0x000fc400000e0e00 */
[----:B------:R-:W-:Y:S02]  /*e9a0*/  IMAD R15, R17, R15, R14 ;  /* 0x0000000f110f7224 */ /* 0x000fe400078e020e */
[-C--:B------:R-:W-:Y:S02]  /*e9b0*/  IMAD R0, R3, R12.reuse, RZ ;  /* 0x0000000c03007224 */ /* 0x080fe400078e02ff */
[----:B------:R-:W-:Y:S01]  /*e9c0*/  IMAD.MOV.U32 R3, RZ, RZ, R22 ;  /* 0x000000ffff037224 */ /* 0x000fe200078e0016 */
[----:B------:R-:W5:Y:S01]  /*e9d0*/  LDC R6, c[0x0][0x608] ;  /* 0x00018200ff067b82 */ /* 0x000f620000000800 */
[----:B------:R-:W-:-:S04]  /*e9e0*/  IMAD.WIDE.U32 R2, R5, R12, R2 ;  /* 0x0000000c05027225 */ /* 0x000fc800078e0002 */
[----:B------:R-:W-:-:S03]  /*e9f0*/  IMAD R5, R5, R13, R0 ;  /* 0x0000000d05057224 */ /* 0x000fc600078e0200 */
[----:B------:R-:W1:Y:S01]  /*ea00*/  LDC R18, c[0x0][0x658] ;  /* 0x00019600ff127b82 */ /* 0x000e620000000800 */
[----:B------:R-:W-:Y:S01]  /*ea10*/  I2FP.F32.U32 R0, R16 ;  /* 0x0000001000007245 */ /* 0x000fe20000201000 */
[----:B------:R-:W-:Y:S01]  /*ea20*/  IMAD.IADD R3, R3, 0x1, R5 ;  /* 0x0000000103037824 */ /* 0x000fe200078e0205 */
[----:B0-----:R-:W-:Y:S01]  /*ea30*/  ISETP.NE.U32.AND P0, PT, R20, RZ, PT ;  /* 0x000000ff1400720c */ /* 0x001fe20003f05070 */
[----:B------:R-:W-:Y:S02]  /*ea40*/  IMAD.MOV.U32 R5, RZ, RZ, -0x1 ;  /* 0xffffffffff057424 */ /* 0x000fe400078e00ff */
[----:B------:R-:W-:Y:S02]  /*ea50*/  FMUL R0, R0, UR6 ;  /* 0x0000000600007c20 */ /* 0x000fe40008400000 */
[----:B------:R-:W0:Y:S01]  /*ea60*/  LDC R13, c[0x0][0x148] ;  /* 0x00005200ff0d7b82 */ /* 0x000e220000000800 */
[----:B--2---:R-:W-:Y:S01]  /*ea70*/  SHF.R.U64 R10, R2, R4, R3 ;  /* 0x00000004020a7219 */ /* 0x004fe20000001203 */
[----:B------:R2:W0:Y:S01]  /*ea80*/  F2I.U32.TRUNC.NTZ R12, R0 ;  /* 0x00000000000c7305 */ /* 0x000422000020f000 */
[----:B------:R-:W-:-:S02]  /*ea90*/  ISETP.NE.AND.EX P0, PT, R21, RZ, PT, P0 ;  /* 0x000000ff1500720c */ /* 0x000fc40003f05300 */
[----:B------:R-:W-:-:S03]  /*eaa0*/  SHF.R.U32.HI R3, RZ, R4, R3 ;  /* 0x00000004ff037219 */ /* 0x000fc60000011603 */
[----:B------:R-:W0:Y:S01]  /*eab0*/  LDC R14, c[0x0][0x600] ;  /* 0x00018000ff0e7b82 */ /* 0x000e220000000800 */
[-CC-:B-----5:R-:W-:Y:S02]  /*eac0*/  SHF.R.U64 R8, R10, R6.reuse, R3.reuse ;  /* 0x000000060a087219 */ /* 0x1a0fe40000001203 */
[----:B------:R-:W-:-:S05]  /*ead0*/  SHF.R.U32.HI R3, RZ, R6, R3 ;  /* 0x00000006ff037219 */ /* 0x000fca0000011603 */
[----:B------:R-:W0:Y:S01]  /*eae0*/  LDC R19, c[0x0][0x648] ;  /* 0x00019200ff137b82 */ /* 0x000e220000000800 */
[-CC-:B-1----:R-:W-:Y:S02]  /*eaf0*/  SHF.R.U64 R11, R8, R18.reuse, R3.reuse ;  /* 0x00000012080b7219 */ /* 0x182fe40000001203 */
[-C--:B------:R-:W-:Y:S02]  /*eb00*/  SHF.L.U32 R5, R5, R18.reuse, RZ ;  /* 0x0000001205057219 */ /* 0x080fe400000006ff */
[-C--:B------:R-:W-:Y:S01]  /*eb10*/  SHF.R.U32.HI R3, RZ, R18.reuse, R3 ;  /* 0x00000012ff037219 */ /* 0x080fe20000011603 */
[----:B------:R-:W-:Y:S01]  /*eb20*/  IMAD.MOV.U32 R2, RZ, RZ, R11 ;  /* 0x000000ffff027224 */ /* 0x000fe200078e000b */
[----:B------:R-:W-:Y:S01]  /*eb30*/  SHF.L.U32 R34, R7, R18, RZ ;  /* 0x0000001207227219 */ /* 0x000fe200000006ff */
[----:B------:R-:W1:Y:S01]  /*eb40*/  LDC R22, c[0x0][0x638] ;  /* 0x00018e00ff167b82 */ /* 0x000e620000000800 */
[----:B------:R-:W-:-:S07]  /*eb50*/  LOP3.LUT R17, RZ, R5, RZ, 0x33, !PT ;  /* 0x00000005ff117212 */ /* 0x000fce00078e33ff */
[----:B------:R-:W0:Y:S01]  /*eb60*/  LDC R23, c[0x0][0x610] ;  /* 0x00018400ff177b82 */ /* 0x000e220000000800 */
[----:B--2---:R-:W-:Y:S05]  /*eb70*/  @!P0 BRA `(.L_x_298) ;  /* 0x0000000000288947 */ /* 0x004fea0003800000 */
[----:B------:R-:W2:Y:S02]  /*eb80*/  LDC R0, c[0x0][0x64c] ;  /* 0x00019300ff007b82 */ /* 0x000ea40000000800 */
[----:B--2---:R-:W-:-:S05]  /*eb90*/  IADD3 R7, P0, R11, R0, RZ ;  /* 0x000000000b077210 */ /* 0x004fca0007f1e0ff */
        /* <DEDUP_REMOVED lines=8> */
.L_x_298:
[----:B0-----:R-:W-:Y:S01]  /*ec20*/  SHF.R.U64 R0, R2, R19, R3 ;  /* 0x0000001302007219 */ /* 0x001fe20000001203 */
[----:B------:R-:W-:Y:S01]  /*ec30*/  VIADD R3, R14, 0xffffffff ;  /* 0xffffffff0e037836 */ /* 0x000fe20000000000 */
[----:B------:R-:W-:Y:S01]  /*ec40*/  LOP3.LUT R5, R8, R17, RZ, 0xc0, !PT ;  /* 0x0000001108057212 */ /* 0x000fe200078ec0ff */
[----:B------:R-:W-:Y:S01]  /*ec50*/  IMAD.MOV R12, RZ, RZ, -R12 ;  /* 0x000000ffff0c7224 */ /* 0x000fe200078e0a0c */
[----:B------:R-:W-:Y:S01]  /*ec60*/  R2UR UR22, R24 ;  /* 0x00000000181672ca */ /* 0x000fe200000e0000 */
[----:B------:R-:W-:Y:S01]  /*ec70*/  IMAD.MOV R2, RZ, RZ, -R0 ;  /* 0x000000ffff027224 */ /* 0x000fe200078e0a00 */
[----:B------:R-:W-:Y:S01]  /*ec80*/  LOP3.LUT R3, R10, R3, RZ, 0xc0, !PT ;  /* 0x000000030a037212 */ /* 0x000fe200078ec0ff */
[----:B------:R-:W-:Y:S02]  /*ec90*/  IMAD R34, R34, R0, R5 ;  /* 0x0000000022227224 */ /* 0x000fe400078e0205 */
[----:B------:R-:W-:Y:S02]  /*eca0*/  @P2 IMAD R15, R13, R12, R16 ;  /* 0x0000000c0d0f2224 */ /* 0x000fe400078e0210 */
[----:B-1----:R-:W-:-:S02]  /*ecb0*/  IMAD R0, R2, R22, R11 ;  /* 0x0000001602007224 */ /* 0x002fc400078e020b */
[----:B------:R-:W-:Y:S02]  /*ecc0*/  IMAD R34, R34, R23, R15 ;  /* 0x0000001722227224 */ /* 0x000fe400078e020f */
[----:B------:R-:W-:Y:S02]  /*ecd0*/  IMAD R3, R0, R14, R3 ;  /* 0x0000000e00037224 */ /* 0x000fe400078e0203 */
[----:B------:R-:W-:-:S03]  /*ece0*/  IMAD.MOV.U32 R0, RZ, RZ, 0x1 ;  /* 0x00000001ff007424 */ /* 0x000fc600078e00ff */
[----:B------:R-:W-:Y:S02]  /*ecf0*/  SEL R2, R3, R34, !P2 ;  /* 0x0000002203027207 */ /* 0x000fe40005000000 */
[----:B------:R-:W-:-:S03]  /*ed00*/  SEL R34, R34, R3, !P2 ;  /* 0x0000000322227207 */ /* 0x000fc60005000000 */
[----:B------:R2:W-:Y:S04]  /*ed10*/  STL [R1+0x80], R2 ;  /* 0x0000800201007387 */ /* 0x0005e80000100800 */
.L_x_296:
[----:B------:R0:W-:Y:S01]  /*ed20*/  STL [R1+0x84], R34 ;  /* 0x0000842201007387 */ /* 0x0001e20000100800 */
[----:B------:R-:W-:-:S13]  /*ed30*/  LOP3.LUT P0, RZ, R0, 0xff, RZ, 0xc0, !PT ;  /* 0x000000ff00ff7812 */ /* 0x000fda000780c0ff */
[----:B0-----:R-:W-:Y:S05]  /*ed40*/  @P0 BRA `(.L_x_299) ;  /* 0xffffff2400600947 */ /* 0x001fea000383ffff */
[----:B------:R-:W-:Y:S05]  /*ed50*/  EXIT ;  /* 0x000000000000794d */ /* 0x000fea0003800000 */
.L_x_7:
[----:B------:R-:W2:Y:S01]  /*ed60*/  LDL R22, [R1+0x7c] ;  /* 0x00007c0001167983 */ /* 0x000ea20000100800 */
[----:B------:R-:W-:-:S03]  /*ed70*/  ULDC.64 UR4, c[0x0][0x650] ;  /* 0x0001940000047ab9 */ /* 0x000fc60000000a00 */
[----:B0-----:R-:W3:Y:S01]  /*ed80*/  LDL R23, [R1+0x78] ;  /* 0x0000780001177983 */ /* 0x001ee20000100800 */
[----:B------:R-:W-:Y:S01]  /*ed90*/  PRMT R4, RZ, 0x7610, R4 ;  /* 0x00007610ff047816 */ /* 0x000fe20000000004 */
[----:B------:R-:W-:Y:S02]  /*eda0*/  IMAD.MOV.U32 R5, RZ, RZ, -0x1 ;  /* 0xffffffffff057424 */ /* 0x000fe400078e00ff */
[----:B------:R-:W-:Y:S02]  /*edb0*/  IMAD.MOV.U32 R7, RZ, RZ, -0x1 ;  /* 0xffffffffff077424 */ /* 0x000fe400078e00ff */
[----:B------:R-:W-:Y:S01]  /*edc0*/  IMAD.MOV.U32 R6, RZ, RZ, -0x1 ;  /* 0xffffffffff067424 */ /* 0x000fe200078e00ff */
[----:B--2---:R-:W-:-:S04]  /*edd0*/  ISETP.GE.U32.AND P0, PT, R22, UR4, PT ;  /* 0x0000000416007c0c */ /* 0x004fc8000bf06070 */
[----:B---3--:R-:W-:-:S13]  /*ede0*/  ISETP.GE.U32.AND.EX P0, PT, R23, UR5, PT, P0 ;  /* 0x0000000517007c0c */ /* 0x008fda000bf06100 */
[----:B------:R-:W-:Y:S05]  /*edf0*/  @P0 BRA `(.L_x_300) ;  /* 0x00000004002c0947 */ /* 0x000fea0003800000 */
[----:B------:R-:W0:Y:S01]  /*ee00*/  LDC.64 R14, c[0x0][0x628] ;  /* 0x00018a00ff0e7b82 */ /* 0x000e220000000a00 */
[----:B------:R-:W-:Y:S02]  /*ee10*/  IMAD.MOV.U32 R8, RZ, RZ, R22 ;  /* 0x000000ffff087224 */ /* 0x000fe400078e0016 */
[----:B------:R-:W-:-:S05]  /*ee20*/  IMAD.MOV.U32 R9, RZ, RZ, R23 ;  /* 0x000000ffff097224 */ /* 0x000fca00078e0017 */
[----:B------:R-:W1:Y:S08]  /*ee30*/  LDC R10, c[0x0][0x630] ;  /* 0x00018c00ff0a7b82 */ /* 0x000e700000000800 */
[----:B------:R-:W2:Y:S01]  /*ee40*/  LDC.64 R16, c[0x0][0x620] ;  /* 0x00018800ff107b82 */ /* 0x000ea20000000a00 */
[----:B0-----:R-:W-:-:S04]  /*ee50*/  ISETP.NE.U32.AND P0, PT, R14, RZ, PT ;  /* 0x000000ff0e00720c */ /* 0x001fc80003f05070 */
[----:B------:R-:W-:-:S13]  /*ee60*/  ISETP.NE.AND.EX P0, PT, R15, RZ, PT, P0 ;  /* 0x000000ff0f00720c */ /* 0x000fda0003f05300 */
[----:B-12---:R-:W-:Y:S05]  /*ee70*/  @!P0 BRA `(.L_x_301) ;  /* 0x0000000000288947 */ /* 0x006fea0003800000 */
[----:B------:R-:W0:Y:S02]  /*ee80*/  LDC R4, c[0x0][0x634] ;  /* 0x00018d00ff047b82 */ /* 0x000e240000000800 */
[----:B0-----:R-:W-:-:S05]  /*ee90*/  IADD3 R9, P0, R22, R4, RZ ;  /* 0x0000000416097210 */ /* 0x001fca0007f1e0ff */
        /* <DEDUP_REMOVED lines=8> */
.L_x_301:
[----:B------:R-:W0:Y:S01]  /*ef20*/  LDC.64 R20, c[0x0][0x640] ;  /* 0x00019000ff147b82 */ /* 0x000e220000000a00 */
[-CC-:B------:R-:W-:Y:S02]  /*ef30*/  SHF.R.U64 R14, R8, R10.reuse, R9.reuse ;  /* 0x0000000a080e7219 */ /* 0x180fe40000001209 */
[----:B------:R-:W-:Y:S02]  /*ef40*/  SHF.R.U32.HI R4, RZ, R10, R9 ;  /* 0x0000000aff047219 */ /* 0x000fe40000011609 */
[----:B------:R-:W-:-:S03]  /*ef50*/  IADD3 R7, P0, RZ, -R14, RZ ;  /* 0x8000000eff077210 */ /* 0x000fc60007f1e0ff */
[----:B------:R-:W1:Y:S02]  /*ef60*/  LDC R8, c[0x0][0x618] ;  /* 0x00018600ff087b82 */ /* 0x000e640000000800 */
[----:B------:R-:W-:Y:S02]  /*ef70*/  IMAD.X R5, RZ, RZ, ~R4, P0 ;  /* 0x000000ffff057224 */ /* 0x000fe400000e0e04 */
[----:B------:R-:W-:Y:S02]  /*ef80*/  IMAD.MOV.U32 R4, RZ, RZ, R22 ;  /* 0x000000ffff047224 */ /* 0x000fe400078e0016 */
[-C--:B------:R-:W-:Y:S02]  /*ef90*/  IMAD R6, R5, R16.reuse, RZ ;  /* 0x0000001005067224 */ /* 0x080fe400078e02ff */
[----:B------:R-:W2:Y:S01]  /*efa0*/  LDC R18, c[0x0][0x608] ;  /* 0x00018200ff127b82 */ /* 0x000ea20000000800 */
[----:B------:R-:W-:Y:S02]  /*efb0*/  IMAD.MOV.U32 R5, RZ, RZ, R23 ;  /* 0x000000ffff057224 */ /* 0x000fe400078e0017 */
[----:B------:R-:W-:-:S05]  /*efc0*/  IMAD.WIDE.U32 R4, R7, R16, R4 ;  /* 0x0000001007047225 */ /* 0x000fca00078e0004 */
[----:B------:R-:W3:Y:S01]  /*efd0*/  LDC R19, c[0x0][0x658] ;  /* 0x00019600ff137b82 */ /* 0x000ee20000000800 */
[----:B------:R-:W-:Y:S01]  /*efe0*/  IMAD R7, R7, R17, R6 ;  /* 0x0000001107077224 */ /* 0x000fe200078e0206 */
[----:B0-----:R-:W-:Y:S01]  /*eff0*/  ISETP.NE.U32.AND P0, PT, R20, RZ, PT ;  /* 0x000000ff1400720c */ /* 0x001fe20003f05070 */
[----:B------:R-:W-:Y:S02]  /*f000*/  IMAD.MOV.U32 R6, RZ, RZ, -0x1 ;  /* 0xffffffffff067424 */ /* 0x000fe400078e00ff */
[----:B------:R-:W-:Y:S01]  /*f010*/  IMAD.IADD R5, R5, 0x1, R7 ;  /* 0x0000000105057824 */ /* 0x000fe200078e0207 */
[----:B------:R-:W-:Y:S02]  /*f020*/  ISETP.NE.AND.EX P0, PT, R21, RZ, PT, P0 ;  /* 0x000000ff1500720c */ /* 0x000fe40003f05300 */
[----:B------:R-:W0:Y:S02]  /*f030*/  LDC R17, c[0x0][0x600] ;  /* 0x00018000ff117b82 */ /* 0x000e240000000800 */
[----:B-1----:R-:W-:-:S02]  /*f040*/  SHF.R.U64 R10, R4, R8, R5 ;  /* 0x00000008040a7219 */ /* 0x002fc40000001205 */
[----:B------:R-:W-:-:S04]  /*f050*/  SHF.R.U32.HI R5, RZ, R8, R5 ;  /* 0x00000008ff057219 */ /* 0x000fc80000011605 */
[----:B------:R-:W1:Y:S01]  /*f060*/  LDC R22, c[0x0][0x648] ;  /* 0x00019200ff167b82 */ /* 0x000e620000000800 */
[-CC-:B--2---:R-:W-:Y:S02]  /*f070*/  SHF.R.U64 R15, R10, R18.reuse, R5.reuse ;  /* 0x000000120a0f7219 */ /* 0x184fe40000001205 */
[----:B------:R-:W-:Y:S01]  /*f080*/  SHF.R.U32.HI R4, RZ, R18, R5 ;  /* 0x00000012ff047219 */ /* 0x000fe20000011605 */
[----:B------:R-:W-:-:S04]  /*f090*/  IMAD.MOV.U32 R18, RZ, RZ, 0x1 ;  /* 0x00000001ff127424 */ /* 0x000fc800078e00ff */
[----:B------:R-:W2:Y:S01]  /*f0a0*/  LDC R23, c[0x0][0x638] ;  /* 0x00018e00ff177b82 */ /* 0x000ea20000000800 */
[-CC-:B---3--:R-:W-:Y:S02]  /*f0b0*/  SHF.R.U64 R16, R15, R19.reuse, R4.reuse ;  /* 0x000000130f107219 */ /* 0x188fe40000001204 */
[-C--:B------:R-:W-:Y:S02]  /*f0c0*/  SHF.L.U32 R6, R6, R19.reuse, RZ ;  /* 0x0000001306067219 */ /* 0x080fe400000006ff */
[----:B------:R-:W-:Y:S01]  /*f0d0*/  SHF.R.U32.HI R5, RZ, R19, R4 ;  /* 0x00000013ff057219 */ /* 0x000fe20000011604 */
[----:B------:R-:W-:Y:S01]  /*f0e0*/  IMAD.MOV.U32 R4, RZ, RZ, R16 ;  /* 0x000000ffff047224 */ /* 0x000fe200078e0010 */
[----:B------:R-:W-:Y:S01]  /*f0f0*/  LOP3.LUT R24, RZ, R6, RZ, 0x33, !PT ;  /* 0x00000006ff187212 */ /* 0x000fe200078e33ff */
[----:B------:R-:W3:Y:S01]  /*f100*/  LDC R25, c[0x0][0x610] ;  /* 0x00018400ff197b82 */ /* 0x000ee20000000800 */
[----:B------:R-:W-:Y:S05]  /*f110*/  @!P0 BRA `(.L_x_302) ;  /* 0x0000000000288947 */ /* 0x000fea0003800000 */
        /* <DEDUP_REMOVED lines=10> */
.L_x_302:
[----:B-1----:R-:W-:Y:S01]  /*f1c0*/  SHF.R.U64 R4, R4, R22, R5 ;  /* 0x0000001604047219 */ /* 0x002fe20000001205 */
[----:B0-----:R-:W-:Y:S01]  /*f1d0*/  VIADD R7, R17, 0xffffffff ;  /* 0xffffffff11077836 */ /* 0x001fe20000000000 */
[----:B------:R-:W-:Y:S01]  /*f1e0*/  SHF.L.U32 R18, R18, R19, RZ ;  /* 0x0000001312127219 */ /* 0x000fe200000006ff */
[----:B------:R-:W-:Y:S01]  /*f1f0*/  @P2 IMAD R0, R11, R12, R2 ;  /* 0x0000000c0b002224 */ /* 0x000fe200078e0202 */
[----:B------:R-:W-:Y:S01]  /*f200*/  LOP3.LUT R3, R15, R24, RZ, 0xc0, !PT ;  /* 0x000000180f037212 */ /* 0x000fe200078ec0ff */
[----:B------:R-:W-:Y:S01]  /*f210*/  IMAD.MOV R5, RZ, RZ, -R4 ;  /* 0x000000ffff057224 */ /* 0x000fe200078e0a04 */
[----:B------:R-:W-:Y:S01]  /*f220*/  LOP3.LUT R7, R10, R7, RZ, 0xc0, !PT ;  /* 0x000000070a077212 */ /* 0x000fe200078ec0ff */
[----:B------:R-:W-:Y:S02]  /*f230*/  IMAD.MOV.U32 R6, RZ, RZ, R14 ;  /* 0x000000ffff067224 */ /* 0x000fe400078e000e */
[----:B------:R-:W-:Y:S02]  /*f240*/  IMAD R3, R18, R4, R3 ;  /* 0x0000000412037224 */ /* 0x000fe400078e0203 */
[----:B--2---:R-:W-:-:S02]  /*f250*/  IMAD R2, R5, R23, R16 ;  /* 0x0000001705027224 */ /* 0x004fc400078e0210 */
[----:B---3--:R-:W-:Y:S02]  /*f260*/  IMAD R0, R3, R25, R0 ;  /* 0x0000001903007224 */ /* 0x008fe400078e0200 */
[----:B------:R-:W-:Y:S02]  /*f270*/  IMAD R5, R2, R17, R7 ;  /* 0x0000001102057224 */ /* 0x000fe400078e0207 */
[----:B------:R-:W-:-:S03]  /*f280*/  IMAD.MOV.U32 R4, RZ, RZ, 0x1 ;  /* 0x00000001ff047424 */ /* 0x000fc600078e00ff */
[----:B------:R-:W-:Y:S02]  /*f290*/  SEL R7, R5, R0, !P2 ;  /* 0x0000000005077207 */ /* 0x000fe40005000000 */
[----:B------:R-:W-:-:S07]  /*f2a0*/  SEL R5, R0, R5, !P2 ;  /* 0x0000000500057207 */ /* 0x000fce0005000000 */
.L_x_300:
[----:B------:R-:W-:-:S08]  /*f2b0*/  NOP ;  /* 0x0000000000007918 */ /* 0x000fd00000000000 */
[----:B------:R-:W0:-:S00]  /*f2c0*/  USETMAXREG.DEALLOC.CTAPOOL 0x28 ;  /* 0x00000028000079c8 */ /* 0x000e0000080e0500 */
[----:B------:R-:W-:-:S13]  /*f2d0*/  ISETP.NE.AND P0, PT, RZ, UR8, PT ;  /* 0x00000008ff007c0c */ /* 0x000fda000bf05270 */
[----:B------:R-:W-:Y:S05]  /*f2e0*/  @P0 EXIT ;  /* 0x000000000000094d */ /* 0x000fea0003800000 */
[----:B0-----:R-:W-:Y:S01]  /*f2f0*/  LOP3.LUT P0, RZ, R4, 0xff, RZ, 0xc0, !PT ;  /* 0x000000ff04ff7812 */ /* 0x001fe2000780c0ff */
[----:B------:R-:W-:Y:S02]  /*f300*/  IMAD.MOV.U32 R9, RZ, RZ, 0x1 ;  /* 0x00000001ff097424 */ /* 0x000fe400078e00ff */
[----:B------:R-:W-:-:S10]  /*f310*/  IMAD.MOV.U32 R12, RZ, RZ, RZ ;  /* 0x000000ffff0c7224 */ /* 0x000fd400078e00ff */
[----:B------:R-:W-:Y:S05]  /*f320*/  @!P0 BRA `(.L_x_303) ;  /* 0x0000000c00608947 */ /* 0x000fea0003800000 */
[----:B------:R-:W0:Y:S01]  /*f330*/  S2R R0, SR_CgaCtaId ;  /* 0x0000000000007919 */ /* 0x000e220000008800 */
[----:B------:R-:W-:Y:S01]  /*f340*/  ULDC UR4, c[0x0][0x28c] ;  /* 0x0000a30000047ab9 */ /* 0x000fe20000000800 */
[----:B------:R-:W-:Y:S01]  /*f350*/  ULDC UR6, c[0x0][0x658] ;  /* 0x0001960000067ab9 */ /* 0x000fe20000000800 */
[----:B------:R-:W-:Y:S01]  /*f360*/  UIADD3 UR10, UR4, 0x7f, URZ ;  /* 0x0000007f040a7890 */ /* 0x000fe2000fffe03f */
[----:B------:R-:W-:Y:S01]  /*f370*/  BSSY B0, `(.L_x_303) ;  /* 0x00000d3000007945 */ /* 0x000fe20003800000 */
[----:B------:R-:W-:Y:S01]  /*f380*/  UMOV UR7, 0xffffffff ;  /* 0xffffffff00077882 */ /* 0x000fe20000000000 */
[----:B------:R-:W-:Y:S01]  /*f390*/  ULDC UR5, c[0x0][0x600] ;  /* 0x0001800000057ab9 */ /* 0x000fe20000000800 */
[----:B------:R-:W-:Y:S01]  /*f3a0*/  UMOV UR9, 0x1 ;  /* 0x0000000100097882 */ /* 0x000fe20000000000 */
[----:B------:R-:W-:Y:S01]  /*f3b0*/  USHF.L.U32 UR7, UR7, UR6, URZ ;  /* 0x0000000607077299 */ /* 0x000fe2000800063f */
[----:B------:R-:W-:Y:S01]  /*f3c0*/  IMAD.MOV.U32 R11, RZ, RZ, 0x1 ;  /* 0x00000001ff0b7424 */ /* 0x000fe200078e00ff */
[----:B------:R-:W-:Y:S01]  /*f3d0*/  UIADD3 UR4, UR5, -0x1, URZ ;  /* 0xffffffff05047890 */ /* 0x000fe2000fffe03f */
[----:B------:R-:W-:Y:S01]  /*f3e0*/  IMAD.MOV.U32 R9, RZ, RZ, 0x1 ;  /* 0x00000001ff097424 */ /* 0x000fe200078e00ff */
[----:B------:R-:W-:Y:S01]  /*f3f0*/  USHF.R.S32.HI UR11, URZ, 0x1f, UR10 ;  /* 0x0000001f3f0b7899 */ /* 0x000fe2000801140a */
[----:B------:R-:W-:Y:S01]  /*f400*/  IMAD.MOV.U32 R12, RZ, RZ, RZ ;  /* 0x000000ffff0c7224 */ /* 0x000fe200078e00ff */
[----:B------:R-:W-:Y:S01]  /*f410*/  ULDC UR8, c[0x0][0xc] ;  /* 0x0000030000087ab9 */ /* 0x000fe20000000800 */
[----:B------:R-:W-:-:S02]  /*f420*/  USHF.L.U32 UR5, UR9, UR6, URZ ;  /* 0x0000000609057299 */ /* 0x000fc4000800063f */
[----:B------:R-:W-:Y:S01]  /*f430*/  ULEA.HI UR11, UR11, UR10, URZ, 0x7 ;  /* 0x0000000a0b0b7291 */ /* 0x000fe2000f8f383f */
[----:B------:R-:W-:Y:S01]  /*f440*/  ULDC UR9, c[0x0][0x10] ;  /* 0x0000040000097ab9 */ /* 0x000fe20000000800 */
[----:B------:R-:W-:Y:S02]  /*f450*/  ULOP3.LUT UR6, URZ, UR7, URZ, 0x33, !UPT ;  /* 0x000000073f067292 */ /* 0x000fe4000f8e333f */
[----:B------:R-:W-:Y:S01]  /*f460*/  UIMAD.WIDE.U32 UR8, UR8, UR9, URZ ;  /* 0x00000009080872a5 */ /* 0x000fe2000f8e003f */
[----:B------:R-:W-:Y:S01]  /*f470*/  ULDC UR7, c[0x0][0x14] ;  /* 0x0000050000077ab9 */ /* 0x000fe20000000800 */
[----:B------:R-:W-:Y:S02]  /*f480*/  USHF.R.S32.HI UR20, URZ, 0x7, UR11 ;  /* 0x000000073f147899 */ /* 0x000fe4000801140b */
[----:B------:R-:W-:Y:S02]  /*f490*/  UIMAD.WIDE.U32 UR22, UR8, UR7, URZ ;  /* 0x00000007081672a5 */ /* 0x000fe4000f8e003f */
[----:B------:R-:W-:-:S02]  /*f4a0*/  UIMAD UR18, UR9, UR7, URZ ;  /* 0x00000007091272a4 */ /* 0x000fc4000f8e023f */
[----:B------:R-:W-:Y:S01]  /*f4b0*/  ULOP3.LUT UR26, UR13, 0x2, URZ, 0xfc, !UPT ;  /* 0x000000020d1a7892 */ /* 0x000fe2000f8efc3f */
[C---:B0-----:R-:W-:Y:S01]  /*f4c0*/  IMAD.SHL.U32 R8, R0.reuse, 0x80, RZ ;  /* 0x0000008000087824 */ /* 0x041fe200078e00ff */
[----:B------:R-:W-:Y:S01]  /*f4d0*/  UIADD3 UR18, UR23, UR18, URZ ;  /* 0x0000001217127290 */ /* 0x000fe2000fffe03f */
[----:B------:R-:W-:Y:S01]  /*f4e0*/  IMAD.SHL.U32 R0, R0, 0x4000, RZ ;  /* 0x0000400000007824 */ /* 0x000fe200078e00ff */
[----:B------:R-:W-:Y:S02]  /*f4f0*/  UIADD3 UR27, UR20, 0x1, URZ ;  /* 0x00000001141b7890 */ /* 0x000fe4000fffe03f */
[----:B------:R-:W-:Y:S01]  /*f500*/  LOP3.LUT R8, R8, 0x80, RZ, 0xc0, !PT ;  /* 0x0000008008087812 */ /* 0x000fe200078ec0ff */
[----:B------:R-:W-:Y:S01]  /*f510*/  ULDC.64 UR24, c[0x0][0x198] ;  /* 0x0000660000187ab9 */ /* 0x000fe20000000a00 */
[----:B------:R-:W-:-:S08]  /*f520*/  LOP3.LUT R0, R0, 0x4000, RZ, 0xc0, !PT ;  /* 0x0000400000007812 */ /* 0x000fd000078ec0ff */
.L_x_314:
[----:B------:R-:W-:-:S03]  /*f530*/  UMOV UR7, 0xffffffff ;  /* 0xffffffff00077882 */ /* 0x000fc60000000000 */
[----:B------:R-:W-:Y:S05]  /*f540*/  BRA.DIV UR7, `(.L_x_304) ;  /* 0x0000000e07b07947 */ /* 0x000fea000b800000 */
[----:B------:R-:W-:-:S13]  /*f550*/  ELECT P0, URZ, PT ;  /* 0x00000000003f782f */ /* 0x000fda0003800000 */
.L_x_324:
[----:B------:R-:W0:Y:S01]  /*f560*/  LDC R2, c[0x0][0x28c] ;  /* 0x0000a300ff027b82 */ /* 0x000e220000000800 */
[----:B------:R-:W-:Y:S01]  /*f570*/  BSSY B1, `(.L_x_305) ;  /* 0x000003a000017945 */ /* 0x000fe20003800000 */
[----:B0-----:R-:W-:-:S13]  /*f580*/  ISETP.LT.OR P0, PT, R2, 0x1, !P0 ;  /* 0x000000010200780c */ /* 0x001fda0004701670 */
[----:B------:R-:W-:Y:S05]  /*f590*/  @P0 BRA `(.L_x_306) ;  /* 0x0000000000dc0947 */ /* 0x000fea0003800000 */
[----:B------:R-:W-:Y:S02]  /*f5a0*/  IMAD R7, R7, 0x100, R8 ;  /* 0x0000010007077824 */ /* 0x000fe400078e0208 */
[----:B------:R-:W-:Y:S02]  /*f5b0*/  IMAD.SHL.U32 R10, R5, 0x80, RZ ;  /* 0x00000080050a7824 */ /* 0x000fe400078e00ff */
[----:B------:R-:W-:Y:S02]  /*f5c0*/  IMAD.MOV.U32 R15, RZ, RZ, RZ ;  /* 0x000000ffff0f7224 */ /* 0x000fe400078e00ff */
[----:B------:R-:W-:Y:S02]  /*f5d0*/  IMAD.U32 R16, RZ, RZ, UR27 ;  /* 0x0000001bff107e24 */ /* 0x000fe4000f8e00ff */
[----:B------:R-:W-:Y:S02]  /*f5e0*/  IMAD.MOV.U32 R2, RZ, RZ, R9 ;  /* 0x000000ffff027224 */ /* 0x000fe400078e0009 */
[----:B------:R-:W-:-:S07]  /*f5f0*/  IMAD.MOV.U32 R3, RZ, RZ, R12 ;  /* 0x000000ffff037224 */ /* 0x000fce00078e000c */
.L_x_309:
[----:B------:R-:W0:Y:S01]  /*f600*/  S2R R5, SR_CgaCtaId ;  /* 0x0000000000057919 */ /* 0x000e220000008800 */
[----:B------:R-:W-:Y:S01]  /*f610*/  MOV R4, 0x400 ;  /* 0x0000040000047802 */ /* 0x000fe20000000f00 */
[----:B------:R-:W1:Y:S03]  /*f620*/  S2R R17, SR_TID.X ;  /* 0x0000000000117919 */ /* 0x000e660000002100 */
[----:B0-----:R-:W-:Y:S02]  /*f630*/  LEA R14, R5, R4, 0x18 ;  /* 0x00000004050e7211 */ /* 0x001fe400078ec0ff */
[----:B------:R-:W-:Y:S02]  /*f640*/  SHF.L.U32 R4, R2, 0x1f, RZ ;  /* 0x0000001f02047819 */ /* 0x000fe400000006ff */
[----:B-1----:R-:W-:Y:S01]  /*f650*/  LOP3.LUT P1, RZ, R17, 0x7f, RZ, 0xc0, !PT ;  /* 0x0000007f11ff7812 */ /* 0x002fe2000782c0ff */
[----:B------:R-:W-:-:S04]  /*f660*/  IMAD R13, R3, 0x8, R14 ;  /* 0x00000008030d7824 */ /* 0x000fc800078e020e */
[----:B------:R-:W0:Y:S08]  /*f670*/  SYNCS.PHASECHK.TRANS64.TRYWAIT P0, [R13+URZ+0x18], R4 ;  /* 0x000018040d0075a7 */ /* 0x000e30000800017f */
[----:B------:R-:W1:Y:S01]  /*f680*/  @!P1 LDC R5, c[0x0][0x500] ;  /* 0x00014000ff059b82 */ /* 0x000e620000000800 */
[----:B0-----:R-:W-:Y:S05]  /*f690*/  @!P0 BRA `(.L_x_307) ;  /* 0x0000000c007c8947 */ /* 0x001fea0003800000 */
.L_x_325:
[----:B------:R-:W-:Y:S01]  /*f6a0*/  UPRMT UR7, UR26, 0x9910, URZ ;  /* 0x000099101a077896 */ /* 0x000fe2000800003f */
[----:B-1----:R1:W-:Y:S03]  /*f6b0*/  @!P1 SYNCS.ARRIVE.TRANS64 RZ, [R13+URZ], R5 ;  /* 0x000000050dff99a7 */ /* 0x0023e6000800003f */
[----:B------:R-:W-:-:S06]  /*f6c0*/  UISETP.NE.AND UP0, UPT, UR7, 0x2, UPT ;  /* 0x000000020700788c */ /* 0x000fcc000bf05270 */
[----:B------:R-:W-:-:S13]  /*f6d0*/  PLOP3.LUT P0, PT, PT, PT, UP0, 0x80, 0x0 ;  /* 0x000000000000781c */ /* 0x000fda0003f0f008 */
[----:B-1----:R-:W-:Y:S05]  /*f6e0*/  @P0 BRA `(.L_x_308) ;  /* 0x0000000000040947 */ /* 0x002fea0003800000 */
[----:B------:R-:W-:Y:S01]  /*f6f0*/  BPT.TRAP 0x1 ;  /* 0x000000040000795c */ /* 0x000fe20000300000 */
.L_x_308:
[C---:B0-----:R-:W-:Y:S01]  /*f700*/  IMAD R4, R3.reuse, 0x4000, R14 ;  /* 0x0000400003047824 */ /* 0x041fe200078e020e */
[----:B------:R-:W-:Y:S01]  /*f710*/  R2UR UR19, R14 ;  /* 0x000000000e1372ca */ /* 0x000fe200000e0000 */
[----:B------:R-:W-:Y:S01]  /*f720*/  IMAD R5, R3, 0x8000, R0 ;  /* 0x0000800003057824 */ /* 0x000fe200078e0200 */
[----:B------:R-:W-:Y:S01]  /*f730*/  R2UR UR9, R13 ;  /* 0x000000000d0972ca */ /* 0x000fe200000e0000 */
[----:B------:R-:W-:Y:S01]  /*f740*/  VIADD R16, R16, 0xffffffff ;  /* 0xffffffff10107836 */ /* 0x000fe20000000000 */
[----:B------:R-:W-:Y:S01]  /*f750*/  R2UR UR7, R4 ;  /* 0x00000000040772ca */ /* 0x000fe200000e0000 */
[----:B------:R-:W-:Y:S01]  /*f760*/  UIADD3 UR14, UP0, UR24, 0xf0, URZ ;  /* 0x000000f0180e7890 */ /* 0x000fe2000ff1e03f */
[----:B------:R-:W-:Y:S01]  /*f770*/  R2UR UR8, R5 ;  /* 0x00000000050872ca */ /* 0x000fe200000e0000 */
[----:B------:R-:W-:Y:S01]  /*f780*/  UIADD3 UR28, UP1, UR24, 0x1f0, URZ ;  /* 0x000001f0181c7890 */ /* 0x000fe2000ff3e03f */
[----:B------:R-:W-:Y:S01]  /*f790*/  R2UR UR11, R10 ;  /* 0x000000000a0b72ca */ /* 0x000fe200000e0000 */
[----:B------:R-:W-:Y:S01]  /*f7a0*/  UIADD3.X UR15, URZ, UR25, URZ, UP0, !UPT ;  /* 0x000000193f0f7290 */ /* 0x000fe200087fe43f */
[----:B------:R-:W-:Y:S01]  /*f7b0*/  R2UR UR10, R15 ;  /* 0x000000000f0a72ca */ /* 0x000fe200000e0000 */
[----:B------:R-:W-:Y:S01]  /*f7c0*/  VIADD R3, R3, 0x1 ;  /* 0x0000000103037836 */ /* 0x000fe20000000000 */
[----:B------:R-:W-:Y:S01]  /*f7d0*/  R2UR UR12, R6 ;  /* 0x00000000060c72ca */ /* 0x000fe200000e0000 */
[----:B------:R-:W-:Y:S01]  /*f7e0*/  UIADD3.X UR29, URZ, UR25, URZ, UP1, !UPT ;  /* 0x000000193f1d7290 */ /* 0x000fe20008ffe43f */
[----:B------:R-:W-:Y:S01]  /*f7f0*/  R2UR UR21, R7 ;  /* 0x00000000071572ca */ /* 0x000fe200000e0000 */
[----:B------:R-:W-:Y:S01]  /*f800*/  UMOV UR16, 0x0 ;  /* 0x0000000000107882 */ /* 0x000fe20000000000 */
[----:B------:R-:W-:Y:S01]  /*f810*/  ISETP.GT.AND P1, PT, R16, 0x1, PT ;  /* 0x000000011000780c */ /* 0x000fe20003f24270 */
[----:B------:R-:W-:Y:S01]  /*f820*/  UIADD3 UR7, UR7, 0x100, URZ ;  /* 0x0000010007077890 */ /* 0x000fe2000fffe03f */
[----:B------:R-:W-:Y:S01]  /*f830*/  ISETP.NE.AND P0, PT, R3, 0x3, PT ;  /* 0x000000030300780c */ /* 0x000fe20003f05270 */
[----:B------:R-:W-:Y:S01]  /*f840*/  UIADD3 UR19, UR19, 0xc100, UR8 ;  /* 0x0000c10013137890 */ /* 0x000fe2000fffe008 */
[----:B------:R-:W-:Y:S01]  /*f850*/  VIADD R15, R15, 0x80 ;  /* 0x000000800f0f7836 */ /* 0x000fe20000000000 */
[----:B------:R-:W-:Y:S01]  /*f860*/  UMOV UR17, 0x10000000 ;  /* 0x1000000000117882 */ /* 0x000fe20000000000 */
[----:B------:R-:W-:Y:S01]  /*f870*/  UMOV UR30, 0x30000 ;  /* 0x00030000001e7882 */ /* 0x000fe20000000000 */
[----:B------:R-:W-:Y:S01]  /*f880*/  SEL R5, RZ, 0x1, P0 ;  /* 0x00000001ff057807 */ /* 0x000fe20000000000 */
[----:B------:R-:W-:Y:S01]  /*f890*/  UMOV UR8, UR7 ;  /* 0x0000000700087c82 */ /* 0x000fe20008000000 */
[----:B------:R-:W-:Y:S01]  /*f8a0*/  SEL R3, R3, RZ, P0 ;  /* 0x000000ff03037207 */ /* 0x000fe20000000000 */
[----:B------:R0:W-:Y:S01]  /*f8b0*/  UTMALDG.3D [UR8], [UR14], desc[UR16] ;  /* 0x000010080e0075b4 */ /* 0x0001e20008011000 */
[----:B------:R-:W-:Y:S01]  /*f8c0*/  LOP3.LUT R2, R2, R5, RZ, 0x3c, !PT ;  /* 0x0000000502027212 */ /* 0x000fe200078e3cff */
[----:B0-----:R-:W-:Y:S01]  /*f8d0*/  UMOV UR11, UR21 ;  /* 0x00000015000b7c82 */ /* 0x001fe20008000000 */
[----:B------:R-:W-:-:S02]  /*f8e0*/  UMOV UR8, UR19 ;  /* 0x0000001300087c82 */ /* 0x000fc40008000000 */
[----:B------:R0:W-:Y:S02]  /*f8f0*/  UTMALDG.3D.MULTICAST [UR8], [UR28], UR30, desc[UR16] ;  /* 0x000010081c0073b4 */ /* 0x0001e4000801181e */
[----:B0-----:R-:W-:Y:S05]  /*f900*/  @P1 BRA `(.L_x_309) ;  /* 0xfffffffc003c1947 */ /* 0x001fea000383ffff */
.L_x_306:
[----:B------:R-:W-:Y:S05]  /*f910*/  BSYNC B1 ;  /* 0x0000000000017941 */ /* 0x000fea0003800000 */
.L_x_305:
[----:B------:R-:W2:Y:S01]  /*f920*/  LDL.LU R17, [R1+0x78] ;  /* 0x0000780001117983 */ /* 0x000ea20000300800 */
[----:B------:R-:W-:Y:S01]  /*f930*/  LOP3.LUT P1, RZ, R11, 0xff, RZ, 0xc0, !PT ;  /* 0x000000ff0bff7812 */ /* 0x000fe2000782c0ff */
[----:B------:R-:W-:Y:S01]  /*f940*/  VIADD R5, R12, UR20 ;  /* 0x000000140c057c36 */ /* 0x000fe20008000000 */
[----:B------:R-:W-:Y:S01]  /*f950*/  ULDC.64 UR8, c[0x0][0x650] ;  /* 0x0001940000087ab9 */ /* 0x000fe20000000a00 */
[----:B------:R-:W3:Y:S01]  /*f960*/  LDL.LU R14, [R1+0x7c] ;  /* 0x00007c00010e7983 */ /* 0x000ee20000300800 */
[----:B------:R-:W-:Y:S01]  /*f970*/  IMAD.U32 R6, RZ, RZ, UR20 ;  /* 0x00000014ff067e24 */ /* 0x000fe2000f8e00ff */
[----:B------:R-:W-:Y:S01]  /*f980*/  UISETP.GE.U32.AND UP0, UPT, UR20, 0x3, UPT ;  /* 0x000000031400788c */ /* 0x000fe2000bf06070 */
[----:B------:R-:W-:Y:S01]  /*f990*/  ISETP.GT.U32.AND P0, PT, R5, 0x2, PT ;  /* 0x000000020500780c */ /* 0x000fe20003f04070 */
[----:B------:R-:W-:Y:S01]  /*f9a0*/  BSSY B1, `(.L_x_310) ;  /* 0x000006d000017945 */ /* 0x000fe20003800000 */
[----:B------:R-:W-:Y:S01]  /*f9b0*/  IMAD.MOV.U32 R7, RZ, RZ, -0x1 ;  /* 0xffffffffff077424 */ /* 0x000fe200078e00ff */
[----:B------:R-:W-:-:S02]  /*f9c0*/  PRMT R11, RZ, 0x7610, R11 ;  /* 0x00007610ff0b7816 */ /* 0x000fc4000000000b */
[----:B------:R-:W-:Y:S01]  /*f9d0*/  ISETP.LT.U32.AND P0, PT, R6, 0x3, P0 ;  /* 0x000000030600780c */ /* 0x000fe20000701070 */
[----:B------:R-:W-:Y:S01]  /*f9e0*/  IMAD.MOV.U32 R6, RZ, RZ, -0x1 ;  /* 0xffffffffff067424 */ /* 0x000fe200078e00ff */
[----:B------:R-:W0:Y:S01]  /*f9f0*/  @P1 S2R R3, SR_CgaCtaId ;  /* 0x0000000000031919 */ /* 0x000e220000008800 */
[----:B------:R-:W-:Y:S02]  /*fa00*/  @P1 MOV R2, 0x400 ;  /* 0x0000040000021802 */ /* 0x000fe40000000f00 */
[----:B------:R-:W-:Y:S02]  /*fa10*/  PLOP3.LUT P3, PT, PT, PT, UP0, 0x80, 0x0 ;  /* 0x000000000000781c */ /* 0x000fe40003f6f008 */
[----:B0-----:R-:W-:Y:S01]  /*fa20*/  @P1 LEA R4, R3, R2, 0x18 ;  /* 0x0000000203041211 */ /* 0x001fe200078ec0ff */
[----:B------:R-:W-:Y:S01]  /*fa30*/  IMAD.WIDE.U32 R2, R5, -0x55555555, RZ ;  /* 0xaaaaaaab05027825 */ /* 0x000fe200078e00ff */
[----:B------:R-:W-:Y:S02]  /*fa40*/  SEL R2, RZ, 0x1, !P0 ;  /* 0x00000001ff027807 */ /* 0x000fe40004000000 */
[----:B------:R0:W-:Y:S02]  /*fa50*/  @P1 SYNCS.ARRIVE.TRANS64.A1T0 RZ, [R4+URZ+0x48], RZ ;  /* 0x000048ff04ff19a7 */ /* 0x0001e4000810003f */
[----:B------:R-:W-:-:S02]  /*fa60*/  LOP3.LUT R9, R9, R2, RZ, 0x3c, !PT ;  /* 0x0000000209097212 */ /* 0x000fc400078e3cff */
[----:B------:R-:W-:Y:S02]  /*fa70*/  PRMT R2, RZ, 0x7610, R2 ;  /* 0x00007610ff027816 */ /* 0x000fe40000000002 */
[----:B0-----:R-:W-:-:S04]  /*fa80*/  SHF.R.U32.HI R4, RZ, 0x1, R3 ;  /* 0x00000001ff047819 */ /* 0x001fc80000011603 */
[----:B------:R-:W-:Y:S01]  /*fa90*/  @P3 LOP3.LUT R9, R9, 0x1, R4, 0x78, !PT ;  /* 0x0000000109093812 */ /* 0x000fe200078e7804 */
[----:B------:R-:W-:Y:S02]  /*faa0*/  IMAD R12, R4, -0x3, R5 ;  /* 0xfffffffd040c7824 */ /* 0x000fe400078e0205 */
[----:B------:R-:W-:Y:S01]  /*fab0*/  IMAD.MOV.U32 R5, RZ, RZ, -0x1 ;  /* 0xffffffffff057424 */ /* 0x000fe200078e00ff */
[----:B---3--:R-:W-:-:S04]  /*fac0*/  IADD3 R14, P1, R14, UR22, RZ ;  /* 0x000000160e0e7c10 */ /* 0x008fc8000ff3e0ff */
[----:B--2---:R-:W-:Y:S01]  /*fad0*/  IADD3.X R17, R17, UR18, RZ, P1, !PT ;  /* 0x0000001211117c10 */ /* 0x004fe20008ffe4ff */
[----:B------:R0:W-:Y:S01]  /*fae0*/  STL [R1+0x7c], R14 ;  /* 0x00007c0e01007387 */ /* 0x0001e20000100800 */
[----:B------:R-:W-:-:S03]  /*faf0*/  ISETP.GE.U32.AND P0, PT, R14, UR8, PT ;  /* 0x000000080e007c0c */ /* 0x000fc6000bf06070 */
[----:B------:R0:W-:Y:S01]  /*fb00*/  STL [R1+0x78], R17 ;  /* 0x0000781101007387 */ /* 0x0001e20000100800 */
[----:B------:R-:W-:-:S13]  /*fb10*/  ISETP.GE.U32.AND.EX P0, PT, R17, UR9, PT, P0 ;  /* 0x0000000911007c0c */ /* 0x000fda000bf06100 */
[----:B0-----:R-:W-:Y:S05]  /*fb20*/  @P0 BRA `(.L_x_311) ;  /* 0x0000000400500947 */ /* 0x001fea0003800000 */
[----:B------:R-:W-:Y:S01]  /*fb30*/  ULDC.64 UR8, c[0x0][0x628] ;  /* 0x00018a0000087ab9 */ /* 0x000fe20000000a00 */
[----:B------:R-:W0:Y:S01]  /*fb40*/  S2R R13, SR_CTAID.X ;  /* 0x00000000000d7919 */ /* 0x000e220000002500 */
[----:B------:R-:W-:Y:S01]  /*fb50*/  ISETP.NE.U32.AND P0, PT, RZ, UR8, PT ;  /* 0x00000008ff007c0c */ /* 0x000fe2000bf05070 */
[----:B------:R-:W-:Y:S01]  /*fb60*/  ULDC UR10, c[0x0][0x630] ;  /* 0x00018c00000a7ab9 */ /* 0x000fe20000000800 */
[----:B------:R-:W-:Y:S01]  /*fb70*/  IMAD.MOV.U32 R2, RZ, RZ, R14 ;  /* 0x000000ffff027224 */ /* 0x000fe200078e000e */
[----:B------:R-:W1:Y:S01]  /*fb80*/  S2R R10, SR_CTAID.Y ;  /* 0x00000000000a7919 */ /* 0x000e620000002600 */
[----:B------:R-:W-:Y:S01]  /*fb90*/  ISETP.NE.AND.EX P0, PT, RZ, UR9, PT, P0 ;  /* 0x00000009ff007c0c */ /* 0x000fe2000bf05300 */
[----:B------:R-:W-:-:S12]  /*fba0*/  IMAD.MOV.U32 R3, RZ, RZ, R17 ;  /* 0x000000ffff037224 */ /* 0x000fd800078e0011 */
[----:B------:R-:W-:Y:S05]  /*fbb0*/  @!P0 BRA `(.L_x_312) ;  /* 0x0000000000288947 */ /* 0x000fea0003800000 */
[----:B------:R-:W-:Y:S02]  /*fbc0*/  ULDC UR7, c[0x0][0x634] ;  /* 0x00018d0000077ab9 */ /* 0x000fe40000000800 */
[----:B------:R-:W-:-:S05]  /*fbd0*/  IADD3 R7, P0, R14, UR7, RZ ;  /* 0x000000070e077c10 */ /* 0x000fca000ff1e0ff */
[----:B------:R-:W-:-:S04]  /*fbe0*/  IMAD.X R15, RZ, RZ, R17, P0 ;  /* 0x000000ffff0f7224 */ /* 0x000fc800000e0611 */
[----:B------:R-:W-:-:S04]  /*fbf0*/  IMAD.WIDE.U32 R4, R15, UR8, RZ ;  /* 0x000000080f047c25 */ /* 0x000fc8000f8e00ff */
[----:B------:R-:W-:-:S04]  /*fc00*/  IMAD.WIDE.U32 R4, P0, R7, UR9, R4 ;  /* 0x0000000907047c25 */ /* 0x000fc8000f800004 */
[----:B------:R-:W-:-:S04]  /*fc10*/  IMAD.WIDE.U32 R6, R7, UR8, RZ ;  /* 0x0000000807067c25 */ /* 0x000fc8000f8e00ff */
[----:B------:R-:W-:Y:S01]  /*fc20*/  IMAD.X R3, RZ, RZ, RZ, P0 ;  /* 0x000000ffff037224 */ /* 0x000fe200000e06ff */
[----:B------:R-:W-:Y:S01]  /*fc30*/  IADD3 RZ, P0, R7, R4, RZ ;  /* 0x0000000407ff7210 */ /* 0x000fe20007f1e0ff */
[----:B------:R-:W-:-:S04]  /*fc40*/  IMAD.MOV.U32 R2, RZ, RZ, R5 ;  /* 0x000000ffff027224 */ /* 0x000fc800078e0005 */
[----:B------:R-:W-:-:S08]  /*fc50*/  IMAD.WIDE.U32.X R2, R15, UR9, R2, P0 ;  /* 0x000000090f027c25 */ /* 0x000fd000080e0402 */
.L_x_312:
[--C-:B------:R-:W-:Y:S01]  /*fc60*/  SHF.R.U64 R6, R2, UR10, R3.reuse ;  /* 0x0000000a02067c19 */ /* 0x100fe20008001203 */
[----:B------:R-:W-:Y:S01]  /*fc70*/  ULDC.64 UR8, c[0x0][0x620] ;  /* 0x0001880000087ab9 */ /* 0x000fe20000000a00 */
[----:B------:R-:W-:Y:S01]  /*fc80*/  SHF.R.U32.HI R2, RZ, UR10, R3 ;  /* 0x0000000aff027c19 */ /* 0x000fe20008011603 */
[----:B------:R-:W-:Y:S01]  /*fc90*/  IMAD.MOV.U32 R3, RZ, RZ, R17 ;  /* 0x000000ffff037224 */ /* 0x000fe200078e0011 */
[----:B------:R-:W-:Y:S01]  /*fca0*/  IADD3 R5, P0, RZ, -R6, RZ ;  /* 0x80000006ff057210 */ /* 0x000fe20007f1e0ff */
[----:B------:R-:W-:Y:S01]  /*fcb0*/  ULDC UR7, c[0x0][0x150] ;  /* 0x0000540000077ab9 */ /* 0x000fe20000000800 */
[----:B0-----:R-:W-:Y:S01]  /*fcc0*/  I2FP.F32.U32 R7, R13 ;  /* 0x0000000d00077245 */ /* 0x001fe20000201000 */
[----:B------:R-:W0:Y:S01]  /*fcd0*/  LDC R18, c[0x0][0x144] ;  /* 0x00005100ff127b82 */ /* 0x000e220000000800 */
[----:B------:R-:W-:Y:S01]  /*fce0*/  ULDC.64 UR10, c[0x0][0x640] ;  /* 0x00019000000a7ab9 */ /* 0x000fe20000000a00 */
[----:B------:R-:W-:Y:S01]  /*fcf0*/  IMAD.X R2, RZ, RZ, ~R2, P0 ;  /* 0x000000ffff027224 */ /* 0x000fe200000e0e02 */
[----:B------:R-:W-:-:S03]  /*fd00*/  ISETP.NE.U32.AND P0, PT, RZ, UR10, PT ;  /* 0x0000000aff007c0c */ /* 0x000fc6000bf05070 */
[----:B------:R-:W-:Y:S01]  /*fd10*/  IMAD R4, R2, UR8, RZ ;  /* 0x0000000802047c24 */ /* 0x000fe2000f8e02ff */
[----:B------:R-:W-:Y:S01]  /*fd20*/  ISETP.NE.AND.EX P0, PT, RZ, UR11, PT, P0 ;  /* 0x0000000bff007c0c */ /* 0x000fe2000bf05300 */
[----:B------:R-:W-:Y:S01]  /*fd30*/  IMAD.MOV.U32 R2, RZ, RZ, R14 ;  /* 0x000000ffff027224 */ /* 0x000fe200078e000e */
[----:B------:R-:W2:Y:S03]  /*fd40*/  LDC R15, c[0x0][0x148] ;  /* 0x00005200ff0f7b82 */ /* 0x000ea60000000800 */
[----:B------:R-:W-:Y:S01]  /*fd50*/  IMAD.WIDE.U32 R2, R5, UR8, R2 ;  /* 0x0000000805027c25 */ /* 0x000fe2000f8e0002 */
[----:B------:R-:W-:-:S03]  /*fd60*/  ULDC UR8, c[0x0][0x154] ;  /* 0x0000550000087ab9 */ /* 0x000fc60000000800 */
[----:B------:R-:W-:Y:S02]  /*fd70*/  IMAD R5, R5, UR9, R4 ;  /* 0x0000000905057c24 */ /* 0x000fe4000f8e0204 */
[----:B------:R-:W-:Y:S01]  /*fd80*/  FMUL R4, R7, UR7 ;  /* 0x0000000707047c20 */ /* 0x000fe20008400000 */
[----:B------:R-:W-:Y:S01]  /*fd90*/  ULDC UR7, c[0x0][0x618] ;  /* 0x0001860000077ab9 */ /* 0x000fe20000000800 */
[----:B------:R-:W-:Y:S01]  /*fda0*/  ULDC UR9, c[0x0][0x608] ;  /* 0x0001820000097ab9 */ /* 0x000fe20000000800 */
[----:B------:R-:W-:-:S03]  /*fdb0*/  IMAD.IADD R3, R3, 0x1, R5 ;  /* 0x0000000103037824 */ /* 0x000fc600078e0205 */
[----:B------:R-:W3:Y:S02]  /*fdc0*/  F2I.U32.TRUNC.NTZ R4, R4 ;  /* 0x0000000400047305 */ /* 0x000ee4000020f000 */
[----:B------:R-:W-:Y:S02]  /*fdd0*/  SHF.R.U64 R7, R2, UR7, R3 ;  /* 0x0000000702077c19 */ /* 0x000fe40008001203 */
[----:B-1----:R-:W-:-:S05]  /*fde0*/  I2FP.F32.U32 R2, R10 ;  /* 0x0000000a00027245 */ /* 0x002fca0000201000 */
[----:B------:R-:W-:Y:S01]  /*fdf0*/  FMUL R5, R2, UR8 ;  /* 0x0000000802057c20 */ /* 0x000fe20008400000 */
[----:B------:R-:W-:Y:S01]  /*fe00*/  SHF.R.U32.HI R2, RZ, UR7, R3 ;  /* 0x00000007ff027c19 */ /* 0x000fe20008011603 */
[----:B------:R-:W-:Y:S02]  /*fe10*/  ULDC UR7, c[0x0][0x658] ;  /* 0x0001960000077ab9 */ /* 0x000fe40000000800 */
[----:B------:R1:W4:Y:S01]  /*fe20*/  F2I.U32.TRUNC.NTZ R19, R5 ;  /* 0x0000000500137305 */ /* 0x000322000020f000 */
[----:B------:R-:W-:Y:S01]  /*fe30*/  SHF.R.U64 R16, R7, UR9, R2 ;  /* 0x0000000907107c19 */ /* 0x000fe20008001202 */
[----:B---3--:R-:W-:Y:S01]  /*fe40*/  IMAD.MOV R4, RZ, RZ, -R4 ;  /* 0x000000ffff047224 */ /* 0x008fe200078e0a04 */
[----:B------:R-:W-:-:S03]  /*fe50*/  SHF.R.U32.HI R3, RZ, UR9, R2 ;  /* 0x00000009ff037c19 */ /* 0x000fc60008011602 */
[----:B0-----:R-:W-:Y:S01]  /*fe60*/  IMAD R13, R18, R4, R13 ;  /* 0x00000004120d7224 */ /* 0x001fe200078e020d */
[--C-:B------:R-:W-:Y:S02]  /*fe70*/  SHF.R.U64 R14, R16, UR7, R3.reuse ;  /* 0x00000007100e7c19 */ /* 0x100fe40008001203 */
[----:B------:R-:W-:-:S03]  /*fe80*/  SHF.R.U32.HI R17, RZ, UR7, R3 ;  /* 0x00000007ff117c19 */ /* 0x000fc60008011603 */
[----:B------:R-:W-:Y:S02]  /*fe90*/  IMAD.MOV.U32 R2, RZ, RZ, R14 ;  /* 0x000000ffff027224 */ /* 0x000fe400078e000e */
[----:B------:R-:W-:Y:S01]  /*fea0*/  IMAD.MOV.U32 R3, RZ, RZ, R17 ;  /* 0x000000ffff037224 */ /* 0x000fe200078e0011 */
[----:B-12-4-:R-:W-:Y:S06]  /*feb0*/  @!P0 BRA `(.L_x_313) ;  /* 0x0000000000288947 */ /* 0x016fec0003800000 */
[----:B------:R-:W-:Y:S02]  /*fec0*/  ULDC UR7, c[0x0][0x64c] ;  /* 0x0001930000077ab9 */ /* 0x000fe40000000800 */
[----:B------:R-:W-:-:S05]  /*fed0*/  IADD3 R3, P0, R14, UR7, RZ ;  /* 0x000000070e037c10 */ /* 0x000fca000ff1e0ff */
[----:B------:R-:W-:-:S04]  /*fee0*/  IMAD.X R17, RZ, RZ, R17, P0 ;  /* 0x000000ffff117224 */ /* 0x000fc800000e0611 */
[----:B------:R-:W-:-:S04]  /*fef0*/  IMAD.WIDE.U32 R4, R17, UR10, RZ ;  /* 0x0000000a11047c25 */ /* 0x000fc8000f8e00ff */
[----:B------:R-:W-:-:S04]  /*ff00*/  IMAD.WIDE.U32 R4, P0, R3, UR11, R4 ;  /* 0x0000000b03047c25 */ /* 0x000fc8000f800004 */
[----:B------:R-:W-:-:S04]  /*ff10*/  IMAD.WIDE.U32 R2, R3, UR10, RZ ;  /* 0x0000000a03027c25 */ /* 0x000fc8000f8e00ff */
[----:B------:R-:W-:Y:S01]  /*ff20*/  IMAD.MOV.U32 R2, RZ, RZ, R5 ;  /* 0x000000ffff027224 */ /* 0x000fe200078e0005 */
[----:B------:R-:W-:Y:S01]  /*ff30*/  IADD3 RZ, P1, R3, R4, RZ ;  /* 0x0000000403ff7210 */ /* 0x000fe20007f3e0ff */
[----:B------:R-:W-:-:S04]  /*ff40*/  IMAD.X R3, RZ, RZ, RZ, P0 ;  /* 0x000000ffff037224 */ /* 0x000fc800000e06ff */
[----:B------:R-:W-:-:S08]  /*ff50*/  IMAD.WIDE.U32.X R2, R17, UR11, R2, P1 ;  /* 0x0000000b11027c25 */ /* 0x000fd000088e0402 */
.L_x_313:
[----:B------:R-:W-:Y:S01]  /*ff60*/  ULDC UR7, c[0x0][0x648] ;  /* 0x0001920000077ab9 */ /* 0x000fe20000000800 */
[----:B------:R-:W-:Y:S01]  /*ff70*/  LOP3.LUT R16, R16, UR6, RZ, 0xc0, !PT ;  /* 0x0000000610107c12 */ /* 0x000fe2000f8ec0ff */
[----:B------:R-:W-:Y:S01]  /*ff80*/  IMAD.MOV R19, RZ, RZ, -R19 ;  /* 0x000000ffff137224 */ /* 0x000fe200078e0a13 */
[----:B------:R-:W-:Y:S01]  /*ff90*/  SHF.R.U64 R3, R2, UR7, R3 ;  /* 0x0000000702037c19 */ /* 0x000fe20008001203 */
[----:B------:R-:W-:Y:S01]  /*ffa0*/  ULDC UR7, c[0x0][0x638] ;  /* 0x00018e0000077ab9 */ /* 0x000fe20000000800 */
[----:B------:R-:W-:Y:S01]  /*ffb0*/  LOP3.LUT R7, R7, UR4, RZ, 0xc0, !PT ;  /* 0x0000000407077c12 */ /* 0x000fe2000f8ec0ff */
[----:B------:R-:W-:Y:S01]  /*ffc0*/  @P2 IMAD R13, R15, R19, R10 ;  /* 0x000000130f0d2224 */ /* 0x000fe200078e020a */
[----:B------:R-:W-:Y:S01]  /*ffd0*/  ULDC UR8, c[0x0][0x610] ;  /* 0x0001840000087ab9 */ /* 0x000fe20000000800 */
[----:B------:R-:W-:Y:S02]  /*ffe0*/  IMAD.MOV R5, RZ, RZ, -R3 ;  /* 0x000000ffff057224 */ /* 0x000fe400078e0a03 */
[----:B------:R-:W-:-:S02]  /*fff0*/  IMAD R16, R3, UR5, R16 ;  /* 0x0000000503107c24 */ /* 0x000fc4000f8e0210 */
[----:B------:R-:W-:Y:S01]  /*10000*/  IMAD R14, R5, UR7, R14 ;  /* 0x00000007050e7c24 */ /* 0x000fe2000f8e020e */
[----:B------:R-:W-:Y:S01]  /*10010*/  ULDC UR7, c[0x0][0x600] ;  /* 0x0001800000077ab9 */ /* 0x000fe20000000800 */
[----:B------:R-:W-:Y:S02]  /*10020*/  IMAD R13, R16, UR8, R13 ;  /* 0x00000008100d7c24 */ /* 0x000fe4000f8e020d */
[----:B------:R-:W-:Y:S02]  /*10030*/  IMAD R14, R14, UR7, R7 ;  /* 0x000000070e0e7c24 */ /* 0x000fe4000f8e0207 */
[----:B------:R-:W-:-:S03]  /*10040*/  IMAD.MOV.U32 R2, RZ, RZ, 0x1 ;  /* 0x00000001ff027424 */ /* 0x000fc600078e00ff */
[----:B------:R-:W-:Y:S02]  /*10050*/  SEL R7, R14, R13, !P2 ;  /* 0x0000000d0e077207 */ /* 0x000fe40005000000 */
[----:B------:R-:W-:-:S07]  /*10060*/  SEL R5, R13, R14, !P2 ;  /* 0x0000000e0d057207 */ /* 0x000fce0005000000 */
.L_x_311:
[----:B------:R-:W-:Y:S05]  /*10070*/  BSYNC B1 ;  /* 0x0000000000017941 */ /* 0x000fea0003800000 */
.L_x_310:
[----:B------:R-:W-:-:S13]  /*10080*/  LOP3.LUT P0, RZ, R2, 0xff, RZ, 0xc0, !PT ;  /* 0x000000ff02ff7812 */ /* 0x000fda000780c0ff */
[----:B------:R-:W-:Y:S05]  /*10090*/  @P0 BRA `(.L_x_314) ;  /* 0xfffffff400240947 */ /* 0x000fea000383ffff */
[----:B------:R-:W-:Y:S05]  /*100a0*/  BSYNC B0 ;  /* 0x0000000000007941 */ /* 0x000fea0003800000 */
.L_x_303:
[----:B------:R-:W-:-:S03]  /*100b0*/  UMOV UR7, 0xffffffff ;  /* 0xffffffff00077882 */ /* 0x000fc60000000000 */
[----:B------:R-:W-:Y:S05]  /*100c0*/  BRA.DIV UR7, `(.L_x_315) ;  /* 0x0000000607047947 */ /* 0x000fea000b800000 */
[----:B------:R-:W-:-:S13]  /*100d0*/  ELECT P0, URZ, PT ;  /* 0x00000000003f782f */ /* 0x000fda0003800000 */
.L_x_328:
[----:B------:R-:W-:Y:S04]  /*100e0*/  BSSY B0, `(.L_x_316) ;  /* 0x0000023000007945 */ /* 0x000fe80003800000 */
[----:B------:R-:W-:Y:S05]  /*100f0*/  @!P0 BRA `(.L_x_317) ;  /* 0x0000000000848947 */ /* 0x000fea0003800000 */
[----:B------:R-:W-:-:S04]  /*10100*/  ULOP3.LUT UR7, UR13, 0x2, URZ, 0xfc, !UPT ;  /* 0x000000020d077892 */ /* 0x000fc8000f8efc3f */
[----:B------:R-:W-:-:S06]  /*10110*/  UISETP.NE.AND UP0, UPT, UR7, 0x3, UPT ;  /* 0x000000030700788c */ /* 0x000fcc000bf05270 */
[----:B------:R-:W-:-:S13]  /*10120*/  PLOP3.LUT P0, PT, PT, PT, UP0, 0x80, 0x0 ;  /* 0x000000000000781c */ /* 0x000fda0003f0f008 */
[----:B------:R-:W-:Y:S05]  /*10130*/  @!P0 BRA `(.L_x_318) ;  /* 0x0000000000048947 */ /* 0x000fea0003800000 */
[----:B------:R-:W-:Y:S01]  /*10140*/  BPT.TRAP 0x1 ;  /* 0x000000040000795c */ /* 0x000fe20000300000 */
.L_x_318:
[----:B------:R-:W0:Y:S01]  /*10150*/  S2R R3, SR_CgaCtaId ;  /* 0x0000000000037919 */ /* 0x000e220000008800 */
[----:B------:R-:W-:Y:S02]  /*10160*/  MOV R0, 0x400 ;  /* 0x0000040000007802 */ /* 0x000fe40000000f00 */
[----:B------:R-:W-:Y:S02]  /*10170*/  SHF.L.U32 R2, R9, 0x1f, RZ ;  /* 0x0000001f09027819 */ /* 0x000fe400000006ff */
[----:B0-----:R-:W-:-:S05]  /*10180*/  LEA R3, R3, R0, 0x18 ;  /* 0x0000000003037211 */ /* 0x001fca00078ec0ff */
[----:B------:R-:W-:-:S04]  /*10190*/  VIADD R3, R3, 0x18 ;  /* 0x0000001803037836 */ /* 0x000fc80000000000 */
[C---:B------:R-:W-:Y:S02]  /*101a0*/  IMAD R5, R12.reuse, 0x8, R3 ;  /* 0x000000080c057824 */ /* 0x040fe400078e0203 */
[----:B------:R-:W-:Y:S02]  /*101b0*/  VIADD R12, R12, 0x1 ;  /* 0x000000010c0c7836 */ /* 0x000fe40000000000 */
[----:B------:R-:W0:Y:S03]  /*101c0*/  SYNCS.PHASECHK.TRANS64.TRYWAIT P0, [R5+URZ], R2 ;  /* 0x00000002050075a7 */ /* 0x000e26000800017f */
[----:B------:R-:W-:-:S04]  /*101d0*/  ISETP.NE.AND P1, PT, R12, 0x3, PT ;  /* 0x000000030c00780c */ /* 0x000fc80003f25270 */
[----:B------:R-:W-:Y:S02]  /*101e0*/  SEL R0, RZ, 0x1, P1 ;  /* 0x00000001ff007807 */ /* 0x000fe40000800000 */
[----:B------:R-:W-:Y:S02]  /*101f0*/  SEL R12, R12, RZ, P1 ;  /* 0x000000ff0c0c7207 */ /* 0x000fe40000800000 */
[----:B------:R-:W-:-:S03]  /*10200*/  LOP3.LUT R9, R9, R0, RZ, 0x3c, !PT ;  /* 0x0000000009097212 */ /* 0x000fc600078e3cff */
[----:B------:R-:W-:Y:S01]  /*10210*/  IMAD R7, R12, 0x8, R3 ;  /* 0x000000080c077824 */ /* 0x000fe200078e0203 */
[----:B------:R-:W-:Y:S01]  /*10220*/  SHF.L.U32 R4, R9, 0x1f, RZ ;  /* 0x0000001f09047819 */ /* 0x000fe200000006ff */
[----:B0-----:R-:W-:Y:S06]  /*10230*/  @!P0 BRA `(.L_x_319) ;  /* 0x0000000000c88947 */ /* 0x001fec0003800000 */
.L_x_329:
[----:B------:R-:W1:Y:S01]  /*10240*/  SYNCS.PHASECHK.TRANS64.TRYWAIT P0, [R7+URZ], R4 ;  /* 0x00000004070075a7 */ /* 0x000e62000800017f */
[----:B------:R-:W-:-:S05]  /*10250*/  VIADD R0, R12, 0x1 ;  /* 0x000000010c007836 */ /* 0x000fca0000000000 */
[----:B------:R-:W-:-:S04]  /*10260*/  ISETP.NE.AND P1, PT, R0, 0x3, PT ;  /* 0x000000030000780c */ /* 0x000fc80003f25270 */
[----:B0-----:R-:W-:Y:S02]  /*10270*/  SEL R2, RZ, 0x1, P1 ;  /* 0x00000001ff027807 */ /* 0x001fe40000800000 */
[----:B------:R-:W-:Y:S02]  /*10280*/  SEL R0, R0, RZ, P1 ;  /* 0x000000ff00007207 */ /* 0x000fe40000800000 */
[----:B------:R-:W-:Y:S01]  /*10290*/  LOP3.LUT R2, R9, R2, RZ, 0x3c, !PT ;  /* 0x0000000209027212 */ /* 0x000fe200078e3cff */
[----:B-1----:R-:W-:Y:S06]  /*102a0*/  @!P0 BRA `(.L_x_320) ;  /* 0x0000000000c08947 */ /* 0x002fec0003800000 */
.L_x_330:
[----:B------:R-:W-:Y:S01]  /*102b0*/  IMAD R3, R0, 0x8, R3 ;  /* 0x0000000800037824 */ /* 0x000fe200078e0203 */
[----:B------:R-:W-:-:S07]  /*102c0*/  SHF.L.U32 R0, R2, 0x1f, RZ ;  /* 0x0000001f02007819 */ /* 0x000fce00000006ff */
.L_x_321:
[----:B-1----:R1:W2:Y:S02]  /*102d0*/  SYNCS.PHASECHK.TRANS64.TRYWAIT P0, [R3+URZ], R0 ;  /* 0x00000000030075a7 */ /* 0x0022a4000800017f */
[----:B--2---:R-:W-:Y:S05]  /*102e0*/  @!P0 NANOSLEEP.SYNCS 0x989680 ;  /* 0x009896800000895d */ /* 0x004fea0003900000 */
[----:B------:R-:W2:Y:S02]  /*102f0*/  @!P0 SYNCS.PHASECHK.TRANS64 P0, [R3+URZ], R0 ;  /* 0x00000000030085a7 */ /* 0x000ea4000800007f */
[----:B--2---:R-:W-:Y:S05]  /*10300*/  @!P0 BRA `(.L_x_321) ;  /* 0xfffffffc00f08947 */ /* 0x004fea000383ffff */
.L_x_317:
[----:B------:R-:W-:Y:S05]  /*10310*/  BSYNC B0 ;  /* 0x0000000000007941 */ /* 0x000fea0003800000 */
.L_x_316:
[----:B------:R-:W-:Y:S05]  /*10320*/  EXIT ;  /* 0x000000000000794d */ /* 0x000fea0003800000 */
.L_x_21:
[----:B-1----:R-:W-:-:S04]  /*10330*/  IMAD.U32 R3, RZ, RZ, UR6 ;  /* 0x00000006ff037e24 */ /* 0x002fc8000f8e00ff */
[----:B------:R1:W2:Y:S03]  /*10340*/  SYNCS.PHASECHK.TRANS64.TRYWAIT P0, [R3+URZ], R0 ;  /* 0x00000000030075a7 */ /* 0x0002a6000800017f */
[----:B--2---:R-:W-:Y:S05]  /*10350*/  @!P0 NANOSLEEP.SYNCS 0x989680 ;  /* 0x009896800000895d */ /* 0x004fea0003900000 */
[----:B------:R-:W2:Y:S02]  /*10360*/  @!P0 SYNCS.PHASECHK.TRANS64 P0, [R3+URZ], R0 ;  /* 0x00000000030085a7 */ /* 0x000ea4000800007f */
[----:B--2---:R-:W-:Y:S05]  /*10370*/  @!P0 BRA `(.L_x_21) ;  /* 0xfffffffc00ec8947 */ /* 0x004fea000383ffff */
[----:B------:R-:W-:Y:S05]  /*10380*/  BRA `(.L_x_20) ;  /* 0xffffff18009c7947 */ /* 0x000fea000383ffff */
.L_x_27:
[----:B-----5:R2:W-:Y:S02]  /*10390*/  STL [R1+0x88], R0 ;  /* 0x0000880001007387 */ /* 0x0205e40000100800 */
[----:B--2---:R-:W-:-:S04]  /*103a0*/  IMAD.U32 R0, RZ, RZ, UR9 ;  /* 0x00000009ff007e24 */ /* 0x004fc8000f8e00ff */
[----:B------:R2:W3:Y:S03]  /*103b0*/  SYNCS.PHASECHK.TRANS64.TRYWAIT P0, [R0+URZ], R229 ;  /* 0x000000e5000075a7 */ /* 0x0004e6000800017f */
[----:B---3--:R-:W-:Y:S05]  /*103c0*/  @!P0 NANOSLEEP.SYNCS 0x989680 ;  /* 0x009896800000895d */ /* 0x008fea0003900000 */
[----:B------:R2:W3:Y:S02]  /*103d0*/  @!P0 SYNCS.PHASECHK.TRANS64 P0, [R0+URZ], R229 ;  /* 0x000000e5000085a7 */ /* 0x0004e4000800007f */
[----:B--2---:R2:W5:Y:S02]  /*103e0*/  LDL.LU R0, [R1+0x88] ;  /* 0x0000880001007983 */ /* 0x0045640000300800 */
[----:B--23--:R-:W-:Y:S05]  /*103f0*/  @!P0 BRA `(.L_x_27) ;  /* 0xfffffffc00e48947 */ /* 0x00cfea000383ffff */
[----:B------:R-:W-:Y:S05]  /*10400*/  BRA `(.L_x_26) ;  /* 0xffffff2c00407947 */ /* 0x000fea000383ffff */
.L_x_304:
[----:B------:R-:W-:Y:S01]  /*10410*/  BSSY B1, `(.L_x_322) ;  /* 0x0000006000017945 */ /* 0x000fe20003800000 */
[----:B------:R-:W-:-:S07]  /*10420*/  IMAD.MOV.U32 R2, RZ, RZ, -0x1 ;  /* 0xffffffffff027424 */ /* 0x000fce00078e00ff */
[----:B------:R-:W-:Y:S05]  /*10430*/  WARPSYNC.COLLECTIVE R2, `(.L_x_323) ;  /* 0x00000000020c7348 */ /* 0x000fea0003c00000 */
[----:B------:R-:W-:Y:S02]  /*10440*/  ELECT P0, UR62, PT ;  /* 0x00000000003e782f */ /* 0x000fe40003800000 */
[----:B------:R-:W-:Y:S01]  /*10450*/  MOV R2, UR62 ;  /* 0x0000003e00027c02 */ /* 0x000fe20008000f00 */
[----:B------:R-:W-:Y:S10]  /*10460*/  ENDCOLLECTIVE ;  /* 0x000000000000791b */ /* 0x000ff40003800000 */
.L_x_323:
[----:B------:R-:W-:Y:S05]  /*10470*/  BSYNC B1 ;  /* 0x0000000000017941 */ /* 0x000fea0003800000 */
.L_x_322:
[----:B------:R-:W-:Y:S05]  /*10480*/  BRA `(.L_x_324) ;  /* 0xfffffff000347947 */ /* 0x000fea000383ffff */
.L_x_307:
[----:B0-----:R0:W2:Y:S02]  /*10490*/  SYNCS.PHASECHK.TRANS64.TRYWAIT P0, [R13+URZ+0x18], R4 ;  /* 0x000018040d0075a7 */ /* 0x0010a4000800017f */
[----:B--2---:R-:W-:Y:S05]  /*104a0*/  @!P0 NANOSLEEP.SYNCS 0x989680 ;  /* 0x009896800000895d */ /* 0x004fea0003900000 */
[----:B------:R-:W2:Y:S02]  /*104b0*/  @!P0 SYNCS.PHASECHK.TRANS64 P0, [R13+URZ+0x18], R4 ;  /* 0x000018040d0085a7 */ /* 0x000ea4000800007f */
[----:B--2---:R-:W-:Y:S05]  /*104c0*/  @!P0 BRA `(.L_x_307) ;  /* 0xfffffffc00f08947 */ /* 0x004fea000383ffff */
[----:B------:R-:W-:Y:S05]  /*104d0*/  BRA `(.L_x_325) ;  /* 0xfffffff000707947 */ /* 0x000fea000383ffff */
.L_x_315:
[----:B------:R-:W-:Y:S01]  /*104e0*/  BSSY B0, `(.L_x_326) ;  /* 0x0000006000007945 */ /* 0x000fe20003800000 */
[----:B------:R-:W-:-:S07]  /*104f0*/  IMAD.MOV.U32 R2, RZ, RZ, -0x1 ;  /* 0xffffffffff027424 */ /* 0x000fce00078e00ff */
[----:B------:R-:W-:Y:S05]  /*10500*/  WARPSYNC.COLLECTIVE R2, `(.L_x_327) ;  /* 0x00000000020c7348 */ /* 0x000fea0003c00000 */
[----:B------:R-:W-:Y:S02]  /*10510*/  ELECT P0, UR62, PT ;  /* 0x00000000003e782f */ /* 0x000fe40003800000 */
[----:B------:R-:W-:Y:S01]  /*10520*/  MOV R2, UR62 ;  /* 0x0000003e00027c02 */ /* 0x000fe20008000f00 */
[----:B------:R-:W-:Y:S10]  /*10530*/  ENDCOLLECTIVE ;  /* 0x000000000000791b */ /* 0x000ff40003800000 */
.L_x_327:
[----:B------:R-:W-:Y:S05]  /*10540*/  BSYNC B0 ;  /* 0x0000000000007941 */ /* 0x000fea0003800000 */
.L_x_326:
[----:B------:R-:W-:Y:S05]  /*10550*/  BRA `(.L_x_328) ;  /* 0xfffffff800e07947 */ /* 0x000fea000383ffff */
.L_x_319:
[----:B0-----:R0:W1:Y:S02]  /*10560*/  SYNCS.PHASECHK.TRANS64.TRYWAIT P0, [R5+URZ], R2 ;  /* 0x00000002050075a7 */ /* 0x001064000800017f */
[----:B-1----:R-:W-:Y:S05]  /*10570*/  @!P0 NANOSLEEP.SYNCS 0x989680 ;  /* 0x009896800000895d */ /* 0x002fea0003900000 */
[----:B------:R-:W1:Y:S02]  /*10580*/  @!P0 SYNCS.PHASECHK.TRANS64 P0, [R5+URZ], R2 ;  /* 0x00000002050085a7 */ /* 0x000e64000800007f */
[----:B-1----:R-:W-:Y:S05]  /*10590*/  @!P0 BRA `(.L_x_319) ;  /* 0xfffffffc00f08947 */ /* 0x002fea000383ffff */
[----:B------:R-:W-:Y:S05]  /*105a0*/  BRA `(.L_x_329) ;  /* 0xfffffffc00247947 */ /* 0x000fea000383ffff */
.L_x_320:
[----:B0-----:R0:W1:Y:S02]  /*105b0*/  SYNCS.PHASECHK.TRANS64.TRYWAIT P0, [R7+URZ], R4 ;  /* 0x00000004070075a7 */ /* 0x001064000800017f */
[----:B-1----:R-:W-:Y:S05]  /*105c0*/  @!P0 NANOSLEEP.SYNCS 0x989680 ;  /* 0x009896800000895d */ /* 0x002fea0003900000 */
[----:B------:R-:W1:Y:S02]  /*105d0*/  @!P0 SYNCS.PHASECHK.TRANS64 P0, [R7+URZ], R4 ;  /* 0x00000004070085a7 */ /* 0x000e64000800007f */
[----:B-1----:R-:W-:Y:S05]  /*105e0*/  @!P0 BRA `(.L_x_320) ;  /* 0xfffffffc00f08947 */ /* 0x002fea000383ffff */
[----:B------:R-:W-:Y:S05]  /*105f0*/  BRA `(.L_x_330) ;  /* 0xfffffffc002c7947 */ /* 0x000fea000383ffff */
.L_x_331:
[----:B------:R-:W-:-:S00]  /*10600*/  BRA `(.L_x_331) ;  /* 0xfffffffc00fc7947 */ /* 0x000fc0000383ffff */
[----:B------:R-:W-:-:S00]  /*10610*/  NOP ;  /* 0x0000000000007918 */ /* 0x000fc00000000000 */
        /* <DEDUP_REMOVED lines=14> */
.L_x_332:


//--------------------- .nv.shared._ZN7cutlass13device_kernelINS_4gemm6kernel13GemmUniversalIN4cute5tupleIJiiiiEEENS1_10collective13CollectiveMmaINS1_37MainloopSm90TmaGmmaWarpSpecializedFP8ILi3ENS5_IJNS4_1CILi2EEENSA_ILi1EEESC_EEENS1_35KernelTmaWarpSpecializedCooperativeEEENS5_IJNSA_ILi128EEENSA_ILi256EEESG_EEENS_12float_e5m2_tENS5_IJlSC_lEEESJ_SK_NS4_8TiledMMAINS4_8MMA_AtomIJNS4_4SM904GMMA31MMA_64x256x32_F32E5M2E5M2_SS_TNILNSO_7ScaleInE1ELSQ_1EEEEEENS4_6LayoutISD_NS5_IJSC_NSA_ILi0EEESU_EEEEENS5_IJNS4_10UnderscoreESX_SX_EEEEENS4_13SM90_TMA_LOADENS4_14ComposedLayoutINS4_7SwizzleILi3ELi4ELi3EEENS4_18smem_ptr_flag_bitsILi8EEENST_INS5_IJNSA_ILi8EEESG_EEENS5_IJSG_SC_EEEEEEEvNS4_8identityENS4_23SM90_TMA_LOAD_MULTICASTES1A_vS1B_EENS_8epilogue10collective6detail29Sm90TmaWarpSpecializedAdapterINS1F_15DefaultEpilogueISJ_SK_SK_NS1E_6thread17LinearCombinationISJ_Li1EffLNS1J_9ScaleType4KindE0ELNS_15FloatRoundStyleE2ESJ_EENS1_15EpilogueDefaultEEEEEvvEEEEvNT_6ParamsE --------------------------
	.section	.nv.shared._ZN7cutlass13device_kernelINS_4gemm6kernel13GemmUniversalIN4cute5tupleIJiiiiEEENS1_10collective13CollectiveMmaINS1_37MainloopSm90TmaGmmaWarpSpecializedFP8ILi3ENS5_IJNS4_1CILi2EEENSA_ILi1EEESC_EEENS1_35KernelTmaWarpSpecializedCooperativeEEENS5_IJNSA_ILi128EEENSA_ILi256EEESG_EEENS_12float_e5m2_tENS5_IJlSC_lEEESJ_SK_NS4_8TiledMMAINS4_8MMA_AtomIJNS4_4SM904GMMA31MMA_64x256x32_F32E5M2E5M2_SS_TNILNSO_7ScaleInE1ELSQ_1EEEEEENS4_6LayoutISD_NS5_IJSC_NSA_ILi0EEESU_EEEEENS5_IJNS4_10UnderscoreESX_SX_EEEEENS4_13SM90_TMA_LOADENS4_14ComposedLayoutINS4_7SwizzleILi3ELi4ELi3EEENS4_18smem_ptr_flag_bitsILi8EEENST_INS5_IJNSA_ILi8EEESG_EEENS5_IJSG_SC_EEEEEEEvNS4_8identityENS4_23SM90_TMA_LOAD_MULTICASTES1A_vS1B_EENS_8epilogue10collective6detail29Sm90TmaWarpSpecializedAdapterINS1F_15DefaultEpilogueISJ_SK_SK_NS1E_6thread17LinearCombinationISJ_Li1EffLNS1J_9ScaleType4KindE0ELNS_15FloatRoundStyleE2ESJ_EENS1_15EpilogueDefaultEEEEEvvEEEEvNT_6ParamsE,"aw",@nobits
	.sectionflags	@""
	.align	16
	.zero		1024


//--------------------- .nv.shared.reserved.0     --------------------------
	.section	.nv.shared.reserved.0,"aw",@nobits
	.weak		__nv_reservedSMEM_offset_0_alias
	.size		__nv_reservedSMEM_offset_0_alias, 0, 0
	.other		__nv_reservedSMEM_offset_0_alias,@"STO_CUDA_RESERVED_SHARED STV_DEFAULT"
__nv_reservedSMEM_offset_0_alias:
	.zero		0


//--------------------- .nv.global                --------------------------
	.section	.nv.global,"aw",@nobits
.nv.global:
	.type		_ZN39_INTERNAL_e487fda3_4_k_cu_c029320f_51734cute1_E,@object
	.size		_ZN39_INTERNAL_e487fda3_4_k_cu_c029320f_51734cute1_E,(_ZN39_INTERNAL_e487fda3_4_k_cu_c029320f_51734cuda3std3__45__cpo6cbeginE - _ZN39_INTERNAL_e487fda3_4_k_cu_c029320f_51734cute1_E)
_ZN39_INTERNAL_e487fda3_4_k_cu_c029320f_51734cute1_E:
	.zero		1
	.type		_ZN39_INTERNAL_e487fda3_4_k_cu_c029320f_51734cuda3std3__45__cpo6cbeginE,@object
	.size		_ZN39_INTERNAL_e487fda3_4_k_cu_c029320f_51734cuda3std3__45__cpo6cbeginE,(_ZN39_INTERNAL_e487fda3_4_k_cu_c029320f_51734cuda3std3__48in_placeE - _ZN39_INTERNAL_e487fda3_4_k_cu_c029320f_51734cuda3std3__45__cpo6cbeginE)
_ZN39_INTERNAL_e487fda3_4_k_cu_c029320f_51734cuda3std3__45__cpo6cbeginE:
	.zero		1
	.type		_ZN39_INTERNAL_e487fda3_4_k_cu_c029320f_51734cuda3std3__48in_placeE,@object
	.size		_ZN39_INTERNAL_e487fda3_4_k_cu_c029320f_51734cuda3std3__48in_placeE,(_ZN39_INTERNAL_e487fda3_4_k_cu_c029320f_51734cuda3std6ranges3__45__cpo9iter_moveE - _ZN39_INTERNAL_e487fda3_4_k_cu_c029320f_51734cuda3std3__48in_placeE)
_ZN39_INTERNAL_e487fda3_4_k_cu_c029320f_51734cuda3std3__48in_placeE:
	.zero		1
	.type		_ZN39_INTERNAL_e487fda3_4_k_cu_c029320f_51734cuda3std6ranges3__45__cpo9iter_moveE,@object
	.size		_ZN39_INTERNAL_e487fda3_4_k_cu_c029320f_51734cuda3std6ranges3__45__cpo9iter_moveE,(_ZN39_INTERNAL_e487fda3_4_k_cu_c029320f_51734cuda3std3__45__cpo5beginE - _ZN39_INTERNAL_e487fda3_4_k_cu_c029320f_51734cuda3std6ranges3__45__cpo9iter_moveE)
_ZN39_INTERNAL_e487fda3_4_k_cu_c029320f_51734cuda3std6ranges3__45__cpo9iter_moveE:
	.zero		1
	.type		_ZN39_INTERNAL_e487fda3_4_k_cu_c029320f_51734cuda3std3__45__cpo5beginE,@object
	.size		_ZN39_INTERNAL_e487fda3_4_k_cu_c029320f_51734cuda3std3__45__cpo5beginE,(_ZN39_INTERNAL_e487fda3_4_k_cu_c029320f_51734cuda3std3__441_GLOBAL__N__e487fda3_4_k_cu_c029320f_51736ignoreE - _ZN39_INTERNAL_e487fda3_4_k_cu_c029320f_51734cuda3std3__45__cpo5beginE)
_ZN39_INTERNAL_e487fda3_4_k_cu_c029320f_51734cuda3std3__45__cpo5beginE:
	.zero		1
	.type		_ZN39_INTERNAL_e487fda3_4_k_cu_c029320f_51734cuda3std3__441_GLOBAL__N__e487fda3_4_k_cu_c029320f_51736ignoreE,@object
	.size		_ZN39_INTERNAL_e487fda3_4_k_cu_c029320f_51734cuda3std3__441_GLOBAL__N__e487fda3_4_k_cu_c029320f_51736ignoreE,(_ZN39_INTERNAL_e487fda3_4_k_cu_c029320f_51734cute7productE - _ZN39_INTERNAL_e487fda3_4_k_cu_c029320f_51734cuda3std3__441_GLOBAL__N__e487fda3_4_k_cu_c029320f_51736ignoreE)
_ZN39_INTERNAL_e487fda3_4_k_cu_c029320f_51734cuda3std3__441_GLOBAL__N__e487fda3_4_k_cu_c029320f_51736ignoreE:
	.zero		1
	.type		_ZN39_INTERNAL_e487fda3_4_k_cu_c029320f_51734cute7productE,@object
	.size		_ZN39_INTERNAL_e487fda3_4_k_cu_c029320f_51734cute7productE,(_ZN39_INTERNAL_e487fda3_4_k_cu_c029320f_51734cuda3std3__45__cpo3endE - _ZN39_INTERNAL_e487fda3_4_k_cu_c029320f_51734cute7productE)
_ZN39_INTERNAL_e487fda3_4_k_cu_c029320f_51734cute7productE:
	.zero		1
	.type		_ZN39_INTERNAL_e487fda3_4_k_cu_c029320f_51734cuda3std3__45__cpo3endE,@object
	.size		_ZN39_INTERNAL_e487fda3_4_k_cu_c029320f_51734cuda3std3__45__cpo3endE,(_ZN39_INTERNAL_e487fda3_4_k_cu_c029320f_51734cuda3std3__419piecewise_constructE - _ZN39_INTERNAL_e487fda3_4_k_cu_c029320f_51734cuda3std3__45__cpo3endE)
_ZN39_INTERNAL_e487fda3_4_k_cu_c029320f_51734cuda3std3__45__cpo3endE:
	.zero		1
	.type		_ZN39_INTERNAL_e487fda3_4_k_cu_c029320f_51734cuda3std3__419piecewise_constructE,@object
	.size		_ZN39_INTERNAL_e487fda3_4_k_cu_c029320f_51734cuda3std3__419piecewise_constructE,(_ZN39_INTERNAL_e487fda3_4_k_cu_c029320f_51734cuda3std3__45__cpo4cendE - _ZN39_INTERNAL_e487fda3_4_k_cu_c029320f_51734cuda3std3__419piecewise_constructE)
_ZN39_INTERNAL_e487fda3_4_k_cu_c029320f_51734cuda3std3__419piecewise_constructE:
	.zero		1
	.type		_ZN39_INTERNAL_e487fda3_4_k_cu_c029320f_51734cuda3std3__45__cpo4cendE,@object
	.size		_ZN39_INTERNAL_e487fda3_4_k_cu_c029320f_51734cuda3std3__45__cpo4cendE,(_ZN39_INTERNAL_e487fda3_4_k_cu_c029320f_51734cuda3std6ranges3__45__cpo4swapE - _ZN39_INTERNAL_e487fda3_4_k_cu_c029320f_51734cuda3std3__45__cpo4cendE)
_ZN39_INTERNAL_e487fda3_4_k_cu_c029320f_51734cuda3std3__45__cpo4cendE:
	.zero		1
	.type		_ZN39_INTERNAL_e487fda3_4_k_cu_c029320f_51734cuda3std6ranges3__45__cpo4swapE,@object
	.size		_ZN39_INTERNAL_e487fda3_4_k_cu_c029320f_51734cuda3std6ranges3__45__cpo4swapE,(.L_7 - _ZN39_INTERNAL_e487fda3_4_k_cu_c029320f_51734cuda3std6ranges3__45__cpo4swapE)
_ZN39_INTERNAL_e487fda3_4_k_cu_c029320f_51734cuda3std6ranges3__45__cpo4swapE:
	.zero		1
.L_7:


//--------------------- .nv.constant0._ZN7cutlass13device_kernelINS_4gemm6kernel13GemmUniversalIN4cute5tupleIJiiiiEEENS1_10collective13CollectiveMmaINS1_37MainloopSm90TmaGmmaWarpSpecializedFP8ILi3ENS5_IJNS4_1CILi2EEENSA_ILi1EEESC_EEENS1_35KernelTmaWarpSpecializedCooperativeEEENS5_IJNSA_ILi128EEENSA_ILi256EEESG_EEENS_12float_e5m2_tENS5_IJlSC_lEEESJ_SK_NS4_8TiledMMAINS4_8MMA_AtomIJNS4_4SM904GMMA31MMA_64x256x32_F32E5M2E5M2_SS_TNILNSO_7ScaleInE1ELSQ_1EEEEEENS4_6LayoutISD_NS5_IJSC_NSA_ILi0EEESU_EEEEENS5_IJNS4_10UnderscoreESX_SX_EEEEENS4_13SM90_TMA_LOADENS4_14ComposedLayoutINS4_7SwizzleILi3ELi4ELi3EEENS4_18smem_ptr_flag_bitsILi8EEENST_INS5_IJNSA_ILi8EEESG_EEENS5_IJSG_SC_EEEEEEEvNS4_8identityENS4_23SM90_TMA_LOAD_MULTICASTES1A_vS1B_EENS_8epilogue10collective6detail29Sm90TmaWarpSpecializedAdapterINS1F_15DefaultEpilogueISJ_SK_SK_NS1E_6thread17LinearCombinationISJ_Li1EffLNS1J_9ScaleType4KindE0ELNS_15FloatRoundStyleE2ESJ_EENS1_15EpilogueDefaultEEEEEvvEEEEvNT_6ParamsE --------------------------
	.section	.nv.constant0._ZN7cutlass13device_kernelINS_4gemm6kernel13GemmUniversalIN4cute5tupleIJiiiiEEENS1_10collective13CollectiveMmaINS1_37MainloopSm90TmaGmmaWarpSpecializedFP8ILi3ENS5_IJNS4_1CILi2EEENSA_ILi1EEESC_EEENS1_35KernelTmaWarpSpecializedCooperativeEEENS5_IJNSA_ILi128EEENSA_ILi256EEESG_EEENS_12float_e5m2_tENS5_IJlSC_lEEESJ_SK_NS4_8TiledMMAINS4_8MMA_AtomIJNS4_4SM904GMMA31MMA_64x256x32_F32E5M2E5M2_SS_TNILNSO_7ScaleInE1ELSQ_1EEEEEENS4_6LayoutISD_NS5_IJSC_NSA_ILi0EEESU_EEEEENS5_IJNS4_10UnderscoreESX_SX_EEEEENS4_13SM90_TMA_LOADENS4_14ComposedLayoutINS4_7SwizzleILi3ELi4ELi3EEENS4_18smem_ptr_flag_bitsILi8EEENST_INS5_IJNSA_ILi8EEESG_EEENS5_IJSG_SC_EEEEEEEvNS4_8identityENS4_23SM90_TMA_LOAD_MULTICASTES1A_vS1B_EENS_8epilogue10collective6detail29Sm90TmaWarpSpecializedAdapterINS1F_15DefaultEpilogueISJ_SK_SK_NS1E_6thread17LinearCombinationISJ_Li1EffLNS1J_9ScaleType4KindE0ELNS_15FloatRoundStyleE2ESJ_EENS1_15EpilogueDefaultEEEEEvvEEEEvNT_6ParamsE,"a",@progbits
	.sectionflags	@""
	.align	4
.nv.constant0._ZN7cutlass13device_kernelINS_4gemm6kernel13GemmUniversalIN4cute5tupleIJiiiiEEENS1_10collective13CollectiveMmaINS1_37MainloopSm90TmaGmmaWarpSpecializedFP8ILi3ENS5_IJNS4_1CILi2EEENSA_ILi1EEESC_EEENS1_35KernelTmaWarpSpecializedCooperativeEEENS5_IJNSA_ILi128EEENSA_ILi256EEESG_EEENS_12float_e5m2_tENS5_IJlSC_lEEESJ_SK_NS4_8TiledMMAINS4_8MMA_AtomIJNS4_4SM904GMMA31MMA_64x256x32_F32E5M2E5M2_SS_TNILNSO_7ScaleInE1ELSQ_1EEEEEENS4_6LayoutISD_NS5_IJSC_NSA_ILi0EEESU_EEEEENS5_IJNS4_10UnderscoreESX_SX_EEEEENS4_13SM90_TMA_LOADENS4_14ComposedLayoutINS4_7SwizzleILi3ELi4ELi3EEENS4_18smem_ptr_flag_bitsILi8EEENST_INS5_IJNSA_ILi8EEESG_EEENS5_IJSG_SC_EEEEEEEvNS4_8identityENS4_23SM90_TMA_LOAD_MULTICASTES1A_vS1B_EENS_8epilogue10collective6detail29Sm90TmaWarpSpecializedAdapterINS1F_15DefaultEpilogueISJ_SK_SK_NS1E_6thread17LinearCombinationISJ_Li1EffLNS1J_9ScaleType4KindE0ELNS_15FloatRoundStyleE2ESJ_EENS1_15EpilogueDefaultEEEEEvvEEEEvNT_6ParamsE:
	.zero		1664


//--------------------- SYMBOLS --------------------------

	.type		.nv.reservedSmem.offset0,@object
	.size		.nv.reservedSmem.offset0,0x4
